//
// Generated by NVIDIA NVVM Compiler
//
// Compiler Build ID: CL-36424714
// Cuda compilation tools, release 13.0, V13.0.88
// Based on NVVM 20.0.0
//

.version 9.0
.target sm_100
.address_size 64

	// .globl	_Z11addMatricesIfEvPT_S1_iii
.const .align 4 .f32 _Z14deviceMaskDataIfE;

.visible .entry _Z11addMatricesIfEvPT_S1_iii(
	.param .u64 .ptr .align 1 _Z11addMatricesIfEvPT_S1_iii_param_0,
	.param .u64 .ptr .align 1 _Z11addMatricesIfEvPT_S1_iii_param_1,
	.param .u32 _Z11addMatricesIfEvPT_S1_iii_param_2,
	.param .u32 _Z11addMatricesIfEvPT_S1_iii_param_3,
	.param .u32 _Z11addMatricesIfEvPT_S1_iii_param_4
)
{
	.reg .pred 	%p<11>;
	.reg .b32 	%r<43>;
	.reg .b32 	%f<85>;
	.reg .b64 	%rd<43>;

	ld.param.u64 	%rd3, [_Z11addMatricesIfEvPT_S1_iii_param_0];
	ld.param.u64 	%rd2, [_Z11addMatricesIfEvPT_S1_iii_param_1];
	ld.param.u32 	%r26, [_Z11addMatricesIfEvPT_S1_iii_param_2];
	ld.param.u32 	%r27, [_Z11addMatricesIfEvPT_S1_iii_param_3];
	ld.param.u32 	%r28, [_Z11addMatricesIfEvPT_S1_iii_param_4];
	cvta.to.global.u64 	%rd1, %rd3;
	mov.u32 	%r29, %ctaid.x;
	mov.u32 	%r30, %ntid.x;
	mul.lo.s32 	%r1, %r29, %r30;
	mov.u32 	%r2, %tid.x;
	add.s32 	%r3, %r1, %r2;
	mul.lo.s32 	%r4, %r28, %r27;
	setp.ge.s32 	%p1, %r3, %r4;
	@%p1 bra 	$L__BB0_15;
	setp.lt.s32 	%p2, %r26, 1;
	mov.f32 	%f84, 0f00000000;
	@%p2 bra 	$L__BB0_14;
	and.b32  	%r5, %r26, 15;
	setp.lt.u32 	%p3, %r26, 16;
	mov.f32 	%f84, 0f00000000;
	mov.b32 	%r39, 0;
	@%p3 bra 	$L__BB0_5;
	and.b32  	%r39, %r26, 2147483632;
	neg.s32 	%r37, %r39;
	shl.b32 	%r8, %r4, 4;
	mov.f32 	%f84, 0f00000000;
	mul.wide.s32 	%rd6, %r4, 4;
	mov.u32 	%r36, %r3;
$L__BB0_4:
	.pragma "nounroll";
	mul.wide.s32 	%rd4, %r36, 4;
	add.s64 	%rd5, %rd1, %rd4;
	ld.global.f32 	%f18, [%rd5];
	add.f32 	%f19, %f84, %f18;
	add.s64 	%rd7, %rd5, %rd6;
	ld.global.f32 	%f20, [%rd7];
	add.f32 	%f21, %f19, %f20;
	add.s64 	%rd8, %rd7, %rd6;
	ld.global.f32 	%f22, [%rd8];
	add.f32 	%f23, %f21, %f22;
	add.s64 	%rd9, %rd8, %rd6;
	ld.global.f32 	%f24, [%rd9];
	add.f32 	%f25, %f23, %f24;
	add.s64 	%rd10, %rd9, %rd6;
	ld.global.f32 	%f26, [%rd10];
	add.f32 	%f27, %f25, %f26;
	add.s64 	%rd11, %rd10, %rd6;
	ld.global.f32 	%f28, [%rd11];
	add.f32 	%f29, %f27, %f28;
	add.s64 	%rd12, %rd11, %rd6;
	ld.global.f32 	%f30, [%rd12];
	add.f32 	%f31, %f29, %f30;
	add.s64 	%rd13, %rd12, %rd6;
	ld.global.f32 	%f32, [%rd13];
	add.f32 	%f33, %f31, %f32;
	add.s64 	%rd14, %rd13, %rd6;
	ld.global.f32 	%f34, [%rd14];
	add.f32 	%f35, %f33, %f34;
	add.s64 	%rd15, %rd14, %rd6;
	ld.global.f32 	%f36, [%rd15];
	add.f32 	%f37, %f35, %f36;
	add.s64 	%rd16, %rd15, %rd6;
	ld.global.f32 	%f38, [%rd16];
	add.f32 	%f39, %f37, %f38;
	add.s64 	%rd17, %rd16, %rd6;
	ld.global.f32 	%f40, [%rd17];
	add.f32 	%f41, %f39, %f40;
	add.s64 	%rd18, %rd17, %rd6;
	ld.global.f32 	%f42, [%rd18];
	add.f32 	%f43, %f41, %f42;
	add.s64 	%rd19, %rd18, %rd6;
	ld.global.f32 	%f44, [%rd19];
	add.f32 	%f45, %f43, %f44;
	add.s64 	%rd20, %rd19, %rd6;
	ld.global.f32 	%f46, [%rd20];
	add.f32 	%f47, %f45, %f46;
	add.s64 	%rd21, %rd20, %rd6;
	ld.global.f32 	%f48, [%rd21];
	add.f32 	%f84, %f47, %f48;
	add.s32 	%r37, %r37, 16;
	add.s32 	%r36, %r36, %r8;
	setp.ne.s32 	%p4, %r37, 0;
	@%p4 bra 	$L__BB0_4;
$L__BB0_5:
	setp.eq.s32 	%p5, %r5, 0;
	@%p5 bra 	$L__BB0_14;
	and.b32  	%r14, %r26, 7;
	setp.lt.u32 	%p6, %r5, 8;
	@%p6 bra 	$L__BB0_8;
	mad.lo.s32 	%r32, %r4, %r39, %r3;
	mul.wide.s32 	%rd22, %r32, 4;
	add.s64 	%rd23, %rd1, %rd22;
	ld.global.f32 	%f50, [%rd23];
	add.f32 	%f51, %f84, %f50;
	mul.wide.s32 	%rd24, %r4, 4;
	add.s64 	%rd25, %rd23, %rd24;
	ld.global.f32 	%f52, [%rd25];
	add.f32 	%f53, %f51, %f52;
	add.s64 	%rd26, %rd25, %rd24;
	ld.global.f32 	%f54, [%rd26];
	add.f32 	%f55, %f53, %f54;
	add.s64 	%rd27, %rd26, %rd24;
	ld.global.f32 	%f56, [%rd27];
	add.f32 	%f57, %f55, %f56;
	add.s64 	%rd28, %rd27, %rd24;
	ld.global.f32 	%f58, [%rd28];
	add.f32 	%f59, %f57, %f58;
	add.s64 	%rd29, %rd28, %rd24;
	ld.global.f32 	%f60, [%rd29];
	add.f32 	%f61, %f59, %f60;
	add.s64 	%rd30, %rd29, %rd24;
	ld.global.f32 	%f62, [%rd30];
	add.f32 	%f63, %f61, %f62;
	add.s64 	%rd31, %rd30, %rd24;
	ld.global.f32 	%f64, [%rd31];
	add.f32 	%f84, %f63, %f64;
	add.s32 	%r39, %r39, 8;
$L__BB0_8:
	setp.eq.s32 	%p7, %r14, 0;
	@%p7 bra 	$L__BB0_14;
	and.b32  	%r17, %r26, 3;
	setp.lt.u32 	%p8, %r14, 4;
	@%p8 bra 	$L__BB0_11;
	mad.lo.s32 	%r33, %r4, %r39, %r3;
	mul.wide.s32 	%rd32, %r33, 4;
	add.s64 	%rd33, %rd1, %rd32;
	ld.global.f32 	%f66, [%rd33];
	add.f32 	%f67, %f84, %f66;
	mul.wide.s32 	%rd34, %r4, 4;
	add.s64 	%rd35, %rd33, %rd34;
	ld.global.f32 	%f68, [%rd35];
	add.f32 	%f69, %f67, %f68;
	add.s64 	%rd36, %rd35, %rd34;
	ld.global.f32 	%f70, [%rd36];
	add.f32 	%f71, %f69, %f70;
	add.s64 	%rd37, %rd36, %rd34;
	ld.global.f32 	%f72, [%rd37];
	add.f32 	%f84, %f71, %f72;
	add.s32 	%r39, %r39, 4;
$L__BB0_11:
	setp.eq.s32 	%p9, %r17, 0;
	@%p9 bra 	$L__BB0_14;
	mul.lo.s32 	%r34, %r39, %r28;
	mad.lo.s32 	%r35, %r34, %r27, %r2;
	add.s32 	%r42, %r35, %r1;
	neg.s32 	%r41, %r17;
$L__BB0_13:
	.pragma "nounroll";
	mul.wide.s32 	%rd38, %r42, 4;
	add.s64 	%rd39, %rd1, %rd38;
	ld.global.f32 	%f73, [%rd39];
	add.f32 	%f84, %f84, %f73;
	add.s32 	%r42, %r42, %r4;
	add.s32 	%r41, %r41, 1;
	setp.ne.s32 	%p10, %r41, 0;
	@%p10 bra 	$L__BB0_13;
$L__BB0_14:
	cvt.rn.f32.s32 	%f74, %r26;
	div.rn.f32 	%f75, %f84, %f74;
	cvta.to.global.u64 	%rd40, %rd2;
	mul.wide.s32 	%rd41, %r3, 4;
	add.s64 	%rd42, %rd40, %rd41;
	st.global.f32 	[%rd42], %f75;
$L__BB0_15:
	ret;

}
	// .globl	_Z24prepareInputGlobalKernelIfEvPT_S0_S1_iii
.visible .entry _Z24prepareInputGlobalKernelIfEvPT_S0_S1_iii(
	.param .u64 .ptr .align 1 _Z24prepareInputGlobalKernelIfEvPT_S0_S1_iii_param_0,
	.param .f32 _Z24prepareInputGlobalKernelIfEvPT_S0_S1_iii_param_1,
	.param .u64 .ptr .align 1 _Z24prepareInputGlobalKernelIfEvPT_S0_S1_iii_param_2,
	.param .u32 _Z24prepareInputGlobalKernelIfEvPT_S0_S1_iii_param_3,
	.param .u32 _Z24prepareInputGlobalKernelIfEvPT_S0_S1_iii_param_4,
	.param .u32 _Z24prepareInputGlobalKernelIfEvPT_S0_S1_iii_param_5
)
{
	.reg .pred 	%p<39>;
	.reg .b32 	%r<77>;
	.reg .b32 	%f<47>;
	.reg .b64 	%rd<24>;

	ld.param.u64 	%rd5, [_Z24prepareInputGlobalKernelIfEvPT_S0_S1_iii_param_0];
	ld.param.f32 	%f19, [_Z24prepareInputGlobalKernelIfEvPT_S0_S1_iii_param_1];
	ld.param.u64 	%rd6, [_Z24prepareInputGlobalKernelIfEvPT_S0_S1_iii_param_2];
	ld.param.u32 	%r32, [_Z24prepareInputGlobalKernelIfEvPT_S0_S1_iii_param_3];
	ld.param.u32 	%r34, [_Z24prepareInputGlobalKernelIfEvPT_S0_S1_iii_param_5];
	mov.u32 	%r35, %tid.x;
	mov.u32 	%r36, %ctaid.x;
	mov.u32 	%r37, %ntid.x;
	mad.lo.s32 	%r1, %r36, %r37, %r35;
	setp.lt.s32 	%p6, %r32, 1;
	@%p6 bra 	$L__BB1_23;
	ld.param.u32 	%r63, [_Z24prepareInputGlobalKernelIfEvPT_S0_S1_iii_param_4];
	cvta.to.global.u64 	%rd1, %rd5;
	mov.u32 	%r38, %ntid.y;
	mov.u32 	%r39, %ctaid.y;
	mov.u32 	%r40, %tid.y;
	mad.lo.s32 	%r41, %r39, %r38, %r40;
	setp.lt.s32 	%p7, %r41, %r34;
	setp.lt.s32 	%p8, %r1, %r63;
	and.pred  	%p1, %p8, %p7;
	mul.lo.s32 	%r42, %r63, %r41;
	add.s32 	%r43, %r42, %r1;
	mul.lo.s32 	%r72, %r43, %r32;
	setp.ne.s32 	%p9, %r41, 0;
	sub.s32 	%r44, %r42, %r63;
	setp.gt.s32 	%p10, %r1, 0;
	and.pred  	%p2, %p9, %p10;
	add.s32 	%r45, %r1, %r44;
	add.s32 	%r46, %r45, -1;
	mul.lo.s32 	%r67, %r46, %r32;
	setp.gt.s32 	%p11, %r1, -1;
	mul.lo.s32 	%r69, %r45, %r32;
	add.s32 	%r47, %r1, 1;
	setp.gt.s32 	%p12, %r1, -2;
	setp.lt.s32 	%p13, %r47, %r63;
	add.s32 	%r48, %r41, 1;
	setp.lt.s32 	%p14, %r48, %r34;
	and.pred  	%p15, %p13, %p14;
	add.s32 	%r70, %r69, %r32;
	setp.le.s32 	%p16, %r1, %r63;
	and.pred  	%p17, %p10, %p16;
	add.s32 	%r49, %r43, -1;
	mul.lo.s32 	%r71, %r49, %r32;
	add.s32 	%r73, %r72, %r32;
	and.pred  	%p3, %p14, %p17;
	add.s32 	%r50, %r49, %r63;
	mul.lo.s32 	%r74, %r50, %r32;
	and.pred  	%p4, %p14, %p11;
	add.s32 	%r51, %r43, %r63;
	mul.lo.s32 	%r75, %r51, %r32;
	and.pred  	%p5, %p15, %p12;
	add.s32 	%r52, %r50, 2;
	mul.lo.s32 	%r76, %r52, %r32;
	neg.s32 	%r68, %r32;
	cvta.to.global.u64 	%rd2, %rd6;
	not.pred 	%p18, %p1;
	not.pred 	%p19, %p2;
	not.pred 	%p35, %p3;
	not.pred 	%p36, %p4;
	not.pred 	%p37, %p5;
$L__BB1_2:
	mul.wide.s32 	%rd3, %r72, 4;
	add.s64 	%rd4, %rd2, %rd3;
	@%p18 bra 	$L__BB1_22;
	mov.f32 	%f38, 0f00000000;
	@%p19 bra 	$L__BB1_5;
	mul.wide.s32 	%rd7, %r67, 4;
	add.s64 	%rd8, %rd1, %rd7;
	ld.global.f32 	%f21, [%rd8];
	fma.rn.f32 	%f38, %f19, %f21, 0f00000000;
$L__BB1_5:
	mov.u32 	%r53, %ctaid.y;
	mov.u32 	%r54, %ntid.y;
	mov.u32 	%r55, %tid.y;
	mad.lo.s32 	%r56, %r53, %r54, %r55;
	setp.eq.s32 	%p20, %r56, 0;
	setp.lt.s32 	%p21, %r1, 0;
	mov.f32 	%f39, 0f00000000;
	or.pred  	%p22, %p20, %p21;
	@%p22 bra 	$L__BB1_7;
	mul.wide.s32 	%rd9, %r69, 4;
	add.s64 	%rd10, %rd1, %rd9;
	ld.global.f32 	%f23, [%rd10];
	fma.rn.f32 	%f39, %f19, %f23, %f38;
$L__BB1_7:
	ld.param.u32 	%r64, [_Z24prepareInputGlobalKernelIfEvPT_S0_S1_iii_param_4];
	mov.u32 	%r57, %ctaid.y;
	mov.u32 	%r58, %ntid.y;
	mov.u32 	%r59, %tid.y;
	mad.lo.s32 	%r60, %r57, %r58, %r59;
	setp.eq.s32 	%p23, %r60, 0;
	setp.lt.s32 	%p24, %r1, -1;
	add.s32 	%r61, %r1, 1;
	setp.ge.s32 	%p25, %r61, %r64;
	or.pred  	%p26, %p24, %p25;
	mov.f32 	%f40, 0f00000000;
	or.pred  	%p27, %p23, %p26;
	@%p27 bra 	$L__BB1_9;
	mul.wide.s32 	%rd11, %r70, 4;
	add.s64 	%rd12, %rd1, %rd11;
	ld.global.f32 	%f25, [%rd12];
	fma.rn.f32 	%f40, %f19, %f25, %f39;
$L__BB1_9:
	ld.param.u32 	%r65, [_Z24prepareInputGlobalKernelIfEvPT_S0_S1_iii_param_4];
	setp.lt.s32 	%p28, %r1, 1;
	setp.gt.s32 	%p29, %r1, %r65;
	mov.f32 	%f41, 0f00000000;
	or.pred  	%p30, %p28, %p29;
	@%p30 bra 	$L__BB1_11;
	mul.wide.s32 	%rd13, %r71, 4;
	add.s64 	%rd14, %rd1, %rd13;
	ld.global.f32 	%f27, [%rd14];
	fma.rn.f32 	%f41, %f19, %f27, %f40;
$L__BB1_11:
	setp.lt.s32 	%p31, %r1, 0;
	mov.f32 	%f42, 0f00000000;
	@%p31 bra 	$L__BB1_13;
	add.s64 	%rd15, %rd1, %rd3;
	ld.global.f32 	%f29, [%rd15];
	fma.rn.f32 	%f42, %f19, %f29, %f41;
$L__BB1_13:
	ld.param.u32 	%r66, [_Z24prepareInputGlobalKernelIfEvPT_S0_S1_iii_param_4];
	setp.lt.s32 	%p32, %r1, -1;
	add.s32 	%r62, %r1, 1;
	setp.ge.s32 	%p33, %r62, %r66;
	mov.f32 	%f43, 0f00000000;
	or.pred  	%p34, %p32, %p33;
	@%p34 bra 	$L__BB1_15;
	mul.wide.s32 	%rd16, %r73, 4;
	add.s64 	%rd17, %rd1, %rd16;
	ld.global.f32 	%f31, [%rd17];
	fma.rn.f32 	%f43, %f19, %f31, %f42;
$L__BB1_15:
	mov.f32 	%f44, 0f00000000;
	@%p35 bra 	$L__BB1_17;
	mul.wide.s32 	%rd18, %r74, 4;
	add.s64 	%rd19, %rd1, %rd18;
	ld.global.f32 	%f33, [%rd19];
	fma.rn.f32 	%f44, %f19, %f33, %f43;
$L__BB1_17:
	mov.f32 	%f45, 0f00000000;
	@%p36 bra 	$L__BB1_19;
	mul.wide.s32 	%rd20, %r75, 4;
	add.s64 	%rd21, %rd1, %rd20;
	ld.global.f32 	%f35, [%rd21];
	fma.rn.f32 	%f45, %f19, %f35, %f44;
$L__BB1_19:
	mov.f32 	%f46, 0f00000000;
	@%p37 bra 	$L__BB1_21;
	mul.wide.s32 	%rd22, %r76, 4;
	add.s64 	%rd23, %rd1, %rd22;
	ld.global.f32 	%f37, [%rd23];
	fma.rn.f32 	%f46, %f19, %f37, %f45;
$L__BB1_21:
	st.global.f32 	[%rd4], %f46;
$L__BB1_22:
	add.s32 	%r76, %r76, 1;
	add.s32 	%r75, %r75, 1;
	add.s32 	%r74, %r74, 1;
	add.s32 	%r73, %r73, 1;
	add.s32 	%r72, %r72, 1;
	add.s32 	%r71, %r71, 1;
	add.s32 	%r70, %r70, 1;
	add.s32 	%r69, %r69, 1;
	add.s32 	%r68, %r68, 1;
	setp.ne.s32 	%p38, %r68, 0;
	add.s32 	%r67, %r67, 1;
	@%p38 bra 	$L__BB1_2;
$L__BB1_23:
	ret;

}


// ===== COMPILED SASS (sm_100) =====

	.target	sm_100

	.elftype	@"ET_EXEC"


//--------------------- .note.nv.tkinfo           --------------------------
	.section	.note.nv.tkinfo,"",@"SHT_NOTE"
	.sectionflags	@"SHF_NOTE_NV_TKINFO"
	.tkinfo
        /*0018*/ 	.word	0x00000002
        /*0030*/ 	.string	""
        /*0030*/ 	.string	"ptxas"
        /*0030*/ 	.string	"Cuda compilation tools, release 13.0, V13.0.88"
        /*0030*/ 	.string	"Build cuda_13.0.r13.0/compiler.36424714_0"
        /*0030*/ 	.string	"-arch sm_100 -m 64 "



//--------------------- .note.nv.cuinfo           --------------------------
	.section	.note.nv.cuinfo,"",@"SHT_NOTE"
	.sectionflags	@"SHF_NOTE_NV_CUINFO"
        /*0018*/ 	.short	0x0002
        /*001a*/ 	.short	0x0064
        /*001c*/ 	.short	0x0082
	.zero		2


//--------------------- .nv.info                  --------------------------
	.section	.nv.info,"",@"SHT_CUDA_INFO"
	.align	4


	//----- nvinfo : EIATTR_REGCOUNT
	.align		4
        /*0000*/ 	.byte	0x04, 0x2f
        /*0002*/ 	.short	(.L_2 - .L_1)
	.align		4
.L_1:
        /*0004*/ 	.word	index@(_Z11addMatricesIfEvPT_S1_iii)
        /*0008*/ 	.word	0x00000020


	//----- nvinfo : EIATTR_FRAME_SIZE
	.align		4
.L_2:
        /*000c*/ 	.byte	0x04, 0x11
        /*000e*/ 	.short	(.L_4 - .L_3)
	.align		4
.L_3:
        /*0010*/ 	.word	index@($__internal_0_$__cuda_sm3x_div_rn_noftz_f32_slowpath)
        /*0014*/ 	.word	0x00000000


	//----- nvinfo : EIATTR_FRAME_SIZE
	.align		4
.L_4:
        /*0018*/ 	.byte	0x04, 0x11
        /*001a*/ 	.short	(.L_6 - .L_5)
	.align		4
.L_5:
        /*001c*/ 	.word	index@(_Z11addMatricesIfEvPT_S1_iii)
        /*0020*/ 	.word	0x00000000


	//----- nvinfo : EIATTR_REGCOUNT
	.align		4
.L_6:
        /*0024*/ 	.byte	0x04, 0x2f
        /*0026*/ 	.short	(.L_8 - .L_7)
	.align		4
.L_7:
        /*0028*/ 	.word	index@(_Z24prepareInputGlobalKernelIfEvPT_S0_S1_iii)
        /*002c*/ 	.word	0x00000020


	//----- nvinfo : EIATTR_FRAME_SIZE
	.align		4
.L_8:
        /*0030*/ 	.byte	0x04, 0x11
        /*0032*/ 	.short	(.L_10 - .L_9)
	.align		4
.L_9:
        /*0034*/ 	.word	index@(_Z24prepareInputGlobalKernelIfEvPT_S0_S1_iii)
        /*0038*/ 	.word	0x00000000


	//----- nvinfo : EIATTR_MIN_STACK_SIZE
	.align		4
.L_10:
        /*003c*/ 	.byte	0x04, 0x12
        /*003e*/ 	.short	(.L_12 - .L_11)
	.align		4
.L_11:
        /*0040*/ 	.word	index@(_Z24prepareInputGlobalKernelIfEvPT_S0_S1_iii)
        /*0044*/ 	.word	0x00000000


	//----- nvinfo : EIATTR_MIN_STACK_SIZE
	.align		4
.L_12:
        /*0048*/ 	.byte	0x04, 0x12
        /*004a*/ 	.short	(.L_14 - .L_13)
	.align		4
.L_13:
        /*004c*/ 	.word	index@(_Z11addMatricesIfEvPT_S1_iii)
        /*0050*/ 	.word	0x00000000
.L_14:


//--------------------- .nv.compat                --------------------------
	.section	.nv.compat,"",@"SHT_CUDA_COMPAT_INFO"
	.align	4
        /*0000*/ 	.byte	0x02, 0x09, 0x00, 0x00, 0x02, 0x02, 0x01, 0x00, 0x02, 0x05, 0x05, 0x00, 0x03, 0x07, 0x01, 0x01
        /*0010*/ 	.byte	0x02, 0x03, 0x00, 0x00, 0x02, 0x06, 0x01, 0x00, 0x04, 0x0b, 0x08, 0x00, 0x01, 0x00, 0x00, 0x00
        /*0020*/ 	.byte	0x00, 0x00, 0x00, 0x00


//--------------------- .nv.info._Z24prepareInputGlobalKernelIfEvPT_S0_S1_iii --------------------------
	.section	.nv.info._Z24prepareInputGlobalKernelIfEvPT_S0_S1_iii,"",@"SHT_CUDA_INFO"
	.sectionflags	@""
	.align	4


	//----- nvinfo : EIATTR_CUDA_API_VERSION
	.align		4
        /*0000*/ 	.byte	0x04, 0x37
        /*0002*/ 	.short	(.L_16 - .L_15)
.L_15:
        /*0004*/ 	.word	0x00000082


	//----- nvinfo : EIATTR_KPARAM_INFO
	.align		4
.L_16:
        /*0008*/ 	.byte	0x04, 0x17
        /*000a*/ 	.short	(.L_18 - .L_17)
.L_17:
        /*000c*/ 	.word	0x00000000
        /*0010*/ 	.short	0x0005
        /*0012*/ 	.short	0x0020
        /*0014*/ 	.byte	0x00, 0xf0, 0x11, 0x00


	//----- nvinfo : EIATTR_KPARAM_INFO
	.align		4
.L_18:
        /*0018*/ 	.byte	0x04, 0x17
        /*001a*/ 	.short	(.L_20 - .L_19)
.L_19:
        /*001c*/ 	.word	0x00000000
        /*0020*/ 	.short	0x0004
        /*0022*/ 	.short	0x001c
        /*0024*/ 	.byte	0x00, 0xf0, 0x11, 0x00


	//----- nvinfo : EIATTR_KPARAM_INFO
	.align		4
.L_20:
        /*0028*/ 	.byte	0x04, 0x17
        /*002a*/ 	.short	(.L_22 - .L_21)
.L_21:
        /*002c*/ 	.word	0x00000000
        /*0030*/ 	.short	0x0003
        /*0032*/ 	.short	0x0018
        /*0034*/ 	.byte	0x00, 0xf0, 0x11, 0x00


	//----- nvinfo : EIATTR_KPARAM_INFO
	.align		4
.L_22:
        /*0038*/ 	.byte	0x04, 0x17
        /*003a*/ 	.short	(.L_24 - .L_23)
.L_23:
        /*003c*/ 	.word	0x00000000
        /*0040*/ 	.short	0x0002
        /*0042*/ 	.short	0x0010
        /*0044*/ 	.byte	0x00, 0xf5, 0x21, 0x00


	//----- nvinfo : EIATTR_KPARAM_INFO
	.align		4
.L_24:
        /*0048*/ 	.byte	0x04, 0x17
        /*004a*/ 	.short	(.L_26 - .L_25)
.L_25:
        /*004c*/ 	.word	0x00000000
        /*0050*/ 	.short	0x0001
        /*0052*/ 	.short	0x0008
        /*0054*/ 	.byte	0x00, 0xf0, 0x11, 0x00


	//----- nvinfo : EIATTR_KPARAM_INFO
	.align		4
.L_26:
        /*0058*/ 	.byte	0x04, 0x17
        /*005a*/ 	.short	(.L_28 - .L_27)
.L_27:
        /*005c*/ 	.word	0x00000000
        /*0060*/ 	.short	0x0000
        /*0062*/ 	.short	0x0000
        /*0064*/ 	.byte	0x00, 0xf5, 0x21, 0x00


	//----- nvinfo : EIATTR_SPARSE_MMA_MASK
	.align		4
.L_28:
        /*0068*/ 	.byte	0x03, 0x50
        /*006a*/ 	.short	0x0000


	//----- nvinfo : EIATTR_MAXREG_COUNT
	.align		4
        /*006c*/ 	.byte	0x03, 0x1b
        /*006e*/ 	.short	0x00ff


	//----- nvinfo : EIATTR_MERCURY_ISA_VERSION
	.align		4
        /*0070*/ 	.byte	0x03, 0x5f
        /*0072*/ 	.short	0x0101


	//----- nvinfo : EIATTR_VRC_CTA_INIT_COUNT
	.align		4
        /*0074*/ 	.byte	0x02, 0x4a
	.zero		1
	.zero		1


	//----- nvinfo : EIATTR_EXIT_INSTR_OFFSETS
	.align		4
        /*0078*/ 	.byte	0x04, 0x1c
        /*007a*/ 	.short	(.L_30 - .L_29)


	//   ....[0]....
.L_29:
        /*007c*/ 	.word	0x00000050


	//   ....[1]....
        /*0080*/ 	.word	0x00000860


	//----- nvinfo : EIATTR_CRS_STACK_SIZE
	.align		4
.L_30:
        /*0084*/ 	.byte	0x04, 0x1e
        /*0086*/ 	.short	(.L_32 - .L_31)
.L_31:
        /*0088*/ 	.word	0x00000000


	//----- nvinfo : EIATTR_CBANK_PARAM_SIZE
	.align		4
.L_32:
        /*008c*/ 	.byte	0x03, 0x19
        /*008e*/ 	.short	0x0024


	//----- nvinfo : EIATTR_PARAM_CBANK
	.align		4
        /*0090*/ 	.byte	0x04, 0x0a
        /*0092*/ 	.short	(.L_34 - .L_33)
	.align		4
.L_33:
        /*0094*/ 	.word	index@(.nv.constant0._Z24prepareInputGlobalKernelIfEvPT_S0_S1_iii)
        /*0098*/ 	.short	0x0380
        /*009a*/ 	.short	0x0024


	//----- nvinfo : EIATTR_SW_WAR
	.align		4
.L_34:
        /*009c*/ 	.byte	0x04, 0x36
        /*009e*/ 	.short	(.L_36 - .L_35)
.L_35:
        /*00a0*/ 	.word	0x00000008
.L_36:


//--------------------- .nv.info._Z11addMatricesIfEvPT_S1_iii --------------------------
	.section	.nv.info._Z11addMatricesIfEvPT_S1_iii,"",@"SHT_CUDA_INFO"
	.sectionflags	@""
	.align	4


	//----- nvinfo : EIATTR_CUDA_API_VERSION
	.align		4
        /*0000*/ 	.byte	0x04, 0x37
        /*0002*/ 	.short	(.L_38 - .L_37)
.L_37:
        /*0004*/ 	.word	0x00000082


	//----- nvinfo : EIATTR_KPARAM_INFO
	.align		4
.L_38:
        /*0008*/ 	.byte	0x04, 0x17
        /*000a*/ 	.short	(.L_40 - .L_39)
.L_39:
        /*000c*/ 	.word	0x00000000
        /*0010*/ 	.short	0x0004
        /*0012*/ 	.short	0x0018
        /*0014*/ 	.byte	0x00, 0xf0, 0x11, 0x00


	//----- nvinfo : EIATTR_KPARAM_INFO
	.align		4
.L_40:
        /*0018*/ 	.byte	0x04, 0x17
        /*001a*/ 	.short	(.L_42 - .L_41)
.L_41:
        /*001c*/ 	.word	0x00000000
        /*0020*/ 	.short	0x0003
        /*0022*/ 	.short	0x0014
        /*0024*/ 	.byte	0x00, 0xf0, 0x11, 0x00


	//----- nvinfo : EIATTR_KPARAM_INFO
	.align		4
.L_42:
        /*0028*/ 	.byte	0x04, 0x17
        /*002a*/ 	.short	(.L_44 - .L_43)
.L_43:
        /*002c*/ 	.word	0x00000000
        /*0030*/ 	.short	0x0002
        /*0032*/ 	.short	0x0010
        /*0034*/ 	.byte	0x00, 0xf0, 0x11, 0x00


	//----- nvinfo : EIATTR_KPARAM_INFO
	.align		4
.L_44:
        /*0038*/ 	.byte	0x04, 0x17
        /*003a*/ 	.short	(.L_46 - .L_45)
.L_45:
        /*003c*/ 	.word	0x00000000
        /*0040*/ 	.short	0x0001
        /*0042*/ 	.short	0x0008
        /*0044*/ 	.byte	0x00, 0xf5, 0x21, 0x00


	//----- nvinfo : EIATTR_KPARAM_INFO
	.align		4
.L_46:
        /*0048*/ 	.byte	0x04, 0x17
        /*004a*/ 	.short	(.L_48 - .L_47)
.L_47:
        /*004c*/ 	.word	0x00000000
        /*0050*/ 	.short	0x0000
        /*0052*/ 	.short	0x0000
        /*0054*/ 	.byte	0x00, 0xf5, 0x21, 0x00


	//----- nvinfo : EIATTR_SPARSE_MMA_MASK
	.align		4
.L_48:
        /*0058*/ 	.byte	0x03, 0x50
        /*005a*/ 	.short	0x0000


	//----- nvinfo : EIATTR_MAXREG_COUNT
	.align		4
        /*005c*/ 	.byte	0x03, 0x1b
        /*005e*/ 	.short	0x00ff


	//----- nvinfo : EIATTR_MERCURY_ISA_VERSION
	.align		4
        /*0060*/ 	.byte	0x03, 0x5f
        /*0062*/ 	.short	0x0101


	//----- nvinfo : EIATTR_VRC_CTA_INIT_COUNT
	.align		4
        /*0064*/ 	.byte	0x02, 0x4a
	.zero		1
	.zero		1


	//----- nvinfo : EIATTR_EXIT_INSTR_OFFSETS
	.align		4
        /*0068*/ 	.byte	0x04, 0x1c
        /*006a*/ 	.short	(.L_50 - .L_49)


	//   ....[0]....
.L_49:
        /*006c*/ 	.word	0x000000a0


	//   ....[1]....
        /*0070*/ 	.word	0x00000a10


	//----- nvinfo : EIATTR_CRS_STACK_SIZE
	.align		4
.L_50:
        /*0074*/ 	.byte	0x04, 0x1e
        /*0076*/ 	.short	(.L_52 - .L_51)
.L_51:
        /*0078*/ 	.word	0x00000000


	//----- nvinfo : EIATTR_CBANK_PARAM_SIZE
	.align		4
.L_52:
        /*007c*/ 	.byte	0x03, 0x19
        /*007e*/ 	.short	0x001c


	//----- nvinfo : EIATTR_PARAM_CBANK
	.align		4
        /*0080*/ 	.byte	0x04, 0x0a
        /*0082*/ 	.short	(.L_54 - .L_53)
	.align		4
.L_53:
        /*0084*/ 	.word	index@(.nv.constant0._Z11addMatricesIfEvPT_S1_iii)
        /*0088*/ 	.short	0x0380
        /*008a*/ 	.short	0x001c


	//----- nvinfo : EIATTR_SW_WAR
	.align		4
.L_54:
        /*008c*/ 	.byte	0x04, 0x36
        /*008e*/ 	.short	(.L_56 - .L_55)
.L_55:
        /*0090*/ 	.word	0x00000008
.L_56:


//--------------------- .nv.callgraph             --------------------------
	.section	.nv.callgraph,"",@"SHT_CUDA_CALLGRAPH"
	.align	4
	.sectionentsize	8
	.align		4
        /*0000*/ 	.word	0x00000000
	.align		4
        /*0004*/ 	.word	0xffffffff
	.align		4
        /*0008*/ 	.word	0x00000000
	.align		4
        /*000c*/ 	.word	0xfffffffe
	.align		4
        /*0010*/ 	.word	0x00000000
	.align		4
        /*0014*/ 	.word	0xfffffffd
	.align		4
        /*0018*/ 	.word	0x00000000
	.align		4
        /*001c*/ 	.word	0xfffffffc


//--------------------- .nv.constant3             --------------------------
	.section	.nv.constant3,"a",@progbits
	.align	4
.nv.constant3:
	.type		_Z14deviceMaskDataIfE,@object
	.size		_Z14deviceMaskDataIfE,(.L_0 - _Z14deviceMaskDataIfE)
_Z14deviceMaskDataIfE:
	.zero		4
.L_0:


//--------------------- .text._Z24prepareInputGlobalKernelIfEvPT_S0_S1_iii --------------------------
	.section	.text._Z24prepareInputGlobalKernelIfEvPT_S0_S1_iii,"ax",@progbits
	.align	128
        .global         _Z24prepareInputGlobalKernelIfEvPT_S0_S1_iii
        .type           _Z24prepareInputGlobalKernelIfEvPT_S0_S1_iii,@function
        .size           _Z24prepareInputGlobalKernelIfEvPT_S0_S1_iii,(.L_x_25 - _Z24prepareInputGlobalKernelIfEvPT_S0_S1_iii)
        .other          _Z24prepareInputGlobalKernelIfEvPT_S0_S1_iii,@"STO_CUDA_ENTRY STV_DEFAULT"
_Z24prepareInputGlobalKernelIfEvPT_S0_S1_iii:
.text._Z24prepareInputGlobalKernelIfEvPT_S0_S1_iii:
[----:B------:R-:W-:Y:S08]  /*0000*/  LDC R1, c[0x0][0x37c] ;  /* 0x0000df00ff017b82 */ /* 0x000ff00000000800 */
[----:B------:R-:W0:Y:S01]  /*0010*/  LDC R22, c[0x0][0x398] ;  /* 0x0000e600ff167b82 */ /* 0x000e220000000800 */
[----:B------:R-:W1:Y:S07]  /*0020*/  S2R R0, SR_TID.X ;  /* 0x0000000000007919 */ /* 0x000e6e0000002100 */
[----:B------:R-:W2:Y:S01]  /*0030*/  S2UR UR4, SR_CTAID.X ;  /* 0x00000000000479c3 */ /* 0x000ea20000002500 */
[----:B0-----:R-:W-:-:S13]  /*0040*/  ISETP.GE.AND P0, PT, R22, 0x1, PT ;  /* 0x000000011600780c */ /* 0x001fda0003f06270 */
[----:B-12---:R-:W-:Y:S05]  /*0050*/  @!P0 EXIT ;  /* 0x000000000000894d */ /* 0x006fea0003800000 */
[----:B------:R-:W0:Y:S01]  /*0060*/  S2R R2, SR_CTAID.Y ;  /* 0x0000000000027919 */ /* 0x000e220000002600 */
[----:B------:R-:W1:Y:S01]  /*0070*/  LDC R3, c[0x0][0x360] ;  /* 0x0000d800ff037b82 */ /* 0x000e620000000800 */
[----:B------:R-:W0:Y:S01]  /*0080*/  LDCU UR5, c[0x0][0x364] ;  /* 0x00006c80ff0577ac */ /* 0x000e220008000800 */
[----:B------:R-:W0:Y:S01]  /*0090*/  S2R R5, SR_TID.Y ;  /* 0x0000000000057919 */ /* 0x000e220000002200 */
[----:B------:R-:W2:Y:S05]  /*00a0*/  LDCU UR6, c[0x0][0x3a0] ;  /* 0x00007400ff0677ac */ /* 0x000eaa0008000800 */
[----:B------:R-:W3:Y:S01]  /*00b0*/  LDC R13, c[0x0][0x39c] ;  /* 0x0000e700ff0d7b82 */ /* 0x000ee20000000800 */
[----:B------:R-:W4:Y:S07]  /*00c0*/  LDCU UR7, c[0x0][0x39c] ;  /* 0x00007380ff0777ac */ /* 0x000f2e0008000800 */
[----:B------:R-:W2:Y:S01]  /*00d0*/  LDC.64 R10, c[0x0][0x390] ;  /* 0x0000e400ff0a7b82 */ /* 0x000ea20000000a00 */
[----:B-1----:R-:W-:-:S05]  /*00e0*/  IMAD R0, R3, UR4, R0 ;  /* 0x0000000403007c24 */ /* 0x002fca000f8e0200 */
[----:B------:R-:W-:-:S04]  /*00f0*/  ISETP.GT.AND P2, PT, R0, RZ, PT ;  /* 0x000000ff0000720c */ /* 0x000fc80003f44270 */
[-C--:B---3--:R-:W-:Y:S01]  /*0100*/  ISETP.LE.AND P1, PT, R0, R13.reuse, P2 ;  /* 0x0000000d0000720c */ /* 0x088fe20001723270 */
[----:B0-----:R-:W-:Y:S01]  /*0110*/  IMAD R3, R2, UR5, R5 ;  /* 0x0000000502037c24 */ /* 0x001fe2000f8e0205 */
[C---:B------:R-:W-:Y:S01]  /*0120*/  IADD3 R2, PT, PT, R0.reuse, 0x1, RZ ;  /* 0x0000000100027810 */ /* 0x040fe20007ffe0ff */
[----:B------:R-:W0:Y:S02]  /*0130*/  LDCU.64 UR4, c[0x0][0x358] ;  /* 0x00006b00ff0477ac */ /* 0x000e240008000a00 */
[CC--:B------:R-:W-:Y:S01]  /*0140*/  IMAD R5, R3.reuse, R13.reuse, -R13 ;  /* 0x0000000d03057224 */ /* 0x0c0fe200078e0a0d */
[C---:B------:R-:W-:Y:S02]  /*0150*/  IADD3 R4, PT, PT, R3.reuse, 0x1, RZ ;  /* 0x0000000103047810 */ /* 0x040fe40007ffe0ff */
[C---:B--2---:R-:W-:Y:S02]  /*0160*/  ISETP.GE.AND P0, PT, R3.reuse, UR6, PT ;  /* 0x0000000603007c0c */ /* 0x044fe4000bf06270 */
[C---:B------:R-:W-:Y:S01]  /*0170*/  ISETP.NE.AND P2, PT, R3.reuse, RZ, P2 ;  /* 0x000000ff0300720c */ /* 0x040fe20001745270 */
[----:B------:R-:W-:Y:S01]  /*0180*/  IMAD R3, R3, R13, R0 ;  /* 0x0000000d03037224 */ /* 0x000fe200078e0200 */
[----:B------:R-:W-:-:S02]  /*0190*/  IADD3 R7, PT, PT, R0, R5, RZ ;  /* 0x0000000500077210 */ /* 0x000fc40007ffe0ff */
[----:B------:R-:W-:Y:S01]  /*01a0*/  ISETP.GE.AND P3, PT, R4, UR6, PT ;  /* 0x0000000604007c0c */ /* 0x000fe2000bf66270 */
[C---:B------:R-:W-:Y:S01]  /*01b0*/  VIADD R5, R3.reuse, 0xffffffff ;  /* 0xffffffff03057836 */ /* 0x040fe20000000000 */
[CC--:B------:R-:W-:Y:S01]  /*01c0*/  IADD3 R9, PT, PT, R3.reuse, R13.reuse, RZ ;  /* 0x0000000d03097210 */ /* 0x0c0fe20007ffe0ff */
[-C--:B------:R-:W-:Y:S01]  /*01d0*/  IMAD R3, R3, R22.reuse, RZ ;  /* 0x0000001603037224 */ /* 0x080fe200078e02ff */
[-C--:B------:R-:W-:Y:S01]  /*01e0*/  ISETP.LT.AND P4, PT, R2, R13.reuse, !P3 ;  /* 0x0000000d0200720c */ /* 0x080fe20005f81270 */
[-C--:B------:R-:W-:Y:S01]  /*01f0*/  IMAD R6, R7, R22.reuse, RZ ;  /* 0x0000001607067224 */ /* 0x080fe200078e02ff */
[-C--:B------:R-:W-:Y:S01]  /*0200*/  ISETP.LT.AND P0, PT, R0, R13.reuse, !P0 ;  /* 0x0000000d0000720c */ /* 0x080fe20004701270 */
[----:B------:R-:W-:Y:S01]  /*0210*/  IMAD.MOV R2, RZ, RZ, -R22 ;  /* 0x000000ffff027224 */ /* 0x000fe200078e0a16 */
[C---:B------:R-:W-:Y:S02]  /*0220*/  IADD3 R13, PT, PT, R5.reuse, R13, RZ ;  /* 0x0000000d050d7210 */ /* 0x040fe40007ffe0ff */
[----:B------:R-:W-:Y:S01]  /*0230*/  ISETP.LT.AND P1, PT, R4, UR6, P1 ;  /* 0x0000000604007c0c */ /* 0x000fe20008f21270 */
[-C--:B------:R-:W-:Y:S01]  /*0240*/  IMAD R4, R5, R22.reuse, RZ ;  /* 0x0000001605047224 */ /* 0x080fe200078e02ff */
[----:B------:R-:W-:Y:S01]  /*0250*/  IADD3 R23, PT, PT, R13, 0x2, RZ ;  /* 0x000000020d177810 */ /* 0x000fe20007ffe0ff */
[-C--:B------:R-:W-:Y:S01]  /*0260*/  IMAD R5, R9, R22.reuse, RZ ;  /* 0x0000001609057224 */ /* 0x080fe200078e02ff */
[----:B------:R-:W-:Y:S01]  /*0270*/  P2R R24, PR, RZ, 0x1 ;  /* 0x00000001ff187803 */ /* 0x000fe20000000000 */
[----:B------:R-:W-:Y:S01]  /*0280*/  VIADD R9, R7, 0xffffffff ;  /* 0xffffffff07097836 */ /* 0x000fe20000000000 */
[-C--:B------:R-:W-:Y:S01]  /*0290*/  IADD3 R7, PT, PT, R3, R22.reuse, RZ ;  /* 0x0000001603077210 */ /* 0x080fe20007ffe0ff */
[-C--:B------:R-:W-:Y:S01]  /*02a0*/  IMAD R23, R23, R22.reuse, RZ ;  /* 0x0000001617177224 */ /* 0x080fe200078e02ff */
[C---:B------:R-:W-:Y:S01]  /*02b0*/  ISETP.GT.AND P3, PT, R0.reuse, -0x1, !P3 ;  /* 0xffffffff0000780c */ /* 0x040fe20005f64270 */
[-C--:B------:R-:W-:Y:S01]  /*02c0*/  IMAD R8, R9, R22.reuse, RZ ;  /* 0x0000001609087224 */ /* 0x080fe200078e02ff */
[----:B------:R-:W-:Y:S01]  /*02d0*/  ISETP.GT.AND P4, PT, R0, -0x2, P4 ;  /* 0xfffffffe0000780c */ /* 0x000fe20002784270 */
[----:B------:R-:W-:-:S02]  /*02e0*/  IMAD R9, R13, R22, RZ ;  /* 0x000000160d097224 */ /* 0x000fc400078e02ff */
[----:B0---4-:R-:W-:-:S10]  /*02f0*/  IMAD.IADD R22, R6, 0x1, R22 ;  /* 0x0000000106167824 */ /* 0x011fd400078e0216 */
.L_x_2:
[----:B------:R-:W-:Y:S01]  /*0300*/  ISETP.NE.AND P0, PT, R24, RZ, PT ;  /* 0x000000ff1800720c */ /* 0x000fe20003f05270 */
[----:B------:R-:W-:Y:S01]  /*0310*/  BSSY.RECONVERGENT B0, `(.L_x_0) ;  /* 0x0000049000007945 */ /* 0x000fe20003800200 */
[----:B------:R-:W-:-:S11]  /*0320*/  IADD3 R2, PT, PT, R2, 0x1, RZ ;  /* 0x0000000102027810 */ /* 0x000fd60007ffe0ff */
[----:B0-----:R-:W-:Y:S05]  /*0330*/  @!P0 BRA `(.L_x_1) ;  /* 0x0000000400188947 */ /* 0x001fea0003800000 */
[----:B------:R-:W0:Y:S01]  /*0340*/  S2R R16, SR_TID.Y ;  /* 0x0000000000107919 */ /* 0x000e220000002200 */
[----:B------:R-:W0:Y:S01]  /*0350*/  S2UR UR6, SR_CTAID.Y ;  /* 0x00000000000679c3 */ /* 0x000e220000002600 */
[----:B------:R-:W-:-:S07]  /*0360*/  ISETP.GE.AND P6, PT, R0, RZ, PT ;  /* 0x000000ff0000720c */ /* 0x000fce0003fc6270 */
[----:B------:R-:W0:Y:S08]  /*0370*/  LDC R13, c[0x0][0x364] ;  /* 0x0000d900ff0d7b82 */ /* 0x000e300000000800 */
[----:B------:R-:W1:Y:S08]  /*0380*/  @P2 LDC.64 R14, c[0x0][0x380] ;  /* 0x0000e000ff0e2b82 */ /* 0x000e700000000a00 */
[----:B------:R-:W2:Y:S01]  /*0390*/  @P2 LDC R21, c[0x0][0x388] ;  /* 0x0000e200ff152b82 */ /* 0x000ea20000000800 */
[----:B0-----:R-:W-:-:S02]  /*03a0*/  IMAD R12, R13, UR6, R16 ;  /* 0x000000060d0c7c24 */ /* 0x001fc4000f8e0210 */
[----:B------:R-:W-:Y:S02]  /*03b0*/  HFMA2 R18, -RZ, RZ, 0, 0 ;  /* 0x00000000ff127431 */ /* 0x000fe400000001ff */
[----:B------:R-:W-:-:S03]  /*03c0*/  IMAD.MOV.U32 R17, RZ, RZ, RZ ;  /* 0x000000ffff117224 */ /* 0x000fc600078e00ff */
[----:B------:R-:W0:Y:S01]  /*03d0*/  @P1 LDC R29, c[0x0][0x388] ;  /* 0x0000e200ff1d1b82 */ /* 0x000e220000000800 */
[----:B------:R-:W-:Y:S01]  /*03e0*/  ISETP.EQ.OR P0, PT, R12, RZ, !P6 ;  /* 0x000000ff0c00720c */ /* 0x000fe20007702670 */
[----:B-1----:R-:W-:-:S06]  /*03f0*/  @P2 IMAD.WIDE R14, R8, 0x4, R14 ;  /* 0x00000004080e2825 */ /* 0x002fcc00078e020e */
[----:B------:R-:W2:Y:S06]  /*0400*/  @P2 LDG.E R14, desc[UR4][R14.64] ;  /* 0x000000040e0e2981 */ /* 0x000eac000c1e1900 */
[----:B------:R-:W1:Y:S08]  /*0410*/  @!P0 LDC.64 R12, c[0x0][0x380] ;  /* 0x0000e000ff0c8b82 */ /* 0x000e700000000a00 */
[----:B------:R-:W3:Y:S08]  /*0420*/  LDC R19, c[0x0][0x364] ;  /* 0x0000d900ff137b82 */ /* 0x000ef00000000800 */
[----:B------:R-:W4:Y:S01]  /*0430*/  @!P0 LDC R20, c[0x0][0x388] ;  /* 0x0000e200ff148b82 */ /* 0x000f220000000800 */
[----:B-1----:R-:W-:-:S06]  /*0440*/  @!P0 IMAD.WIDE R12, R6, 0x4, R12 ;  /* 0x00000004060c8825 */ /* 0x002fcc00078e020c */
[----:B------:R-:W4:Y:S01]  /*0450*/  @!P0 LDG.E R13, desc[UR4][R12.64] ;  /* 0x000000040c0d8981 */ /* 0x000f22000c1e1900 */
[----:B---3--:R-:W-:Y:S02]  /*0460*/  IMAD R16, R19, UR6, R16 ;  /* 0x0000000613107c24 */ /* 0x008fe4000f8e0210 */
[----:B--2---:R-:W-:Y:S01]  /*0470*/  @P2 FFMA R18, R14, R21, RZ ;  /* 0x000000150e122223 */ /* 0x004fe200000000ff */
[----:B------:R-:W-:-:S04]  /*0480*/  IADD3 R21, PT, PT, R0, 0x1, RZ ;  /* 0x0000000100157810 */ /* 0x000fc80007ffe0ff */
[----:B------:R-:W-:-:S04]  /*0490*/  ISETP.GE.AND P5, PT, R21, UR7, PT ;  /* 0x0000000715007c0c */ /* 0x000fc8000bfa6270 */
[----:B------:R-:W-:Y:S01]  /*04a0*/  ISETP.LT.OR P5, PT, R0, -0x1, P5 ;  /* 0xffffffff0000780c */ /* 0x000fe20002fa1670 */
[----:B------:R-:W-:-:S12]  /*04b0*/  IMAD.MOV.U32 R25, RZ, RZ, RZ ;  /* 0x000000ffff197224 */ /* 0x000fd800078e00ff */
[----:B------:R-:W1:Y:S01]  /*04c0*/  @!P5 LDC R28, c[0x0][0x388] ;  /* 0x0000e200ff1cdb82 */ /* 0x000e620000000800 */
[----:B----4-:R-:W-:Y:S01]  /*04d0*/  @!P0 FFMA R17, R13, R20, R18 ;  /* 0x000000140d118223 */ /* 0x010fe20000000012 */
[----:B------:R-:W-:-:S06]  /*04e0*/  ISETP.EQ.OR P0, PT, R16, RZ, P5 ;  /* 0x000000ff1000720c */ /* 0x000fcc0002f02670 */
[----:B------:R-:W2:Y:S08]  /*04f0*/  @P6 LDC.64 R20, c[0x0][0x380] ;  /* 0x0000e000ff146b82 */ /* 0x000eb00000000a00 */
[----:B------:R-:W3:Y:S08]  /*0500*/  @P1 LDC.64 R18, c[0x0][0x380] ;  /* 0x0000e000ff121b82 */ /* 0x000ef00000000a00 */
[----:B------:R-:W4:Y:S08]  /*0510*/  @!P0 LDC.64 R12, c[0x0][0x380] ;  /* 0x0000e000ff0c8b82 */ /* 0x000f300000000a00 */
[----:B------:R-:W5:Y:S01]  /*0520*/  @!P0 LDC R14, c[0x0][0x388] ;  /* 0x0000e200ff0e8b82 */ /* 0x000f620000000800 */
[----:B----4-:R-:W-:-:S06]  /*0530*/  @!P0 IMAD.WIDE R12, R22, 0x4, R12 ;  /* 0x00000004160c8825 */ /* 0x010fcc00078e020c */
[----:B------:R-:W5:Y:S01]  /*0540*/  @!P0 LDG.E R12, desc[UR4][R12.64] ;  /* 0x000000040c0c8981 */ /* 0x000f62000c1e1900 */
[----:B------:R-:W-:Y:S01]  /*0550*/  MOV R16, RZ ;  /* 0x000000ff00107202 */ /* 0x000fe20000000f00 */
[----:B-----5:R-:W-:Y:S01]  /*0560*/  @!P0 FFMA R16, R12, R14, R17 ;  /* 0x0000000e0c108223 */ /* 0x020fe20000000011 */
[C---:B------:R-:W-:Y:S01]  /*0570*/  ISETP.GT.AND P0, PT, R0.reuse, UR7, PT ;  /* 0x0000000700007c0c */ /* 0x040fe2000bf04270 */
[----:B------:R-:W4:Y:S03]  /*0580*/  @P3 LDC.64 R12, c[0x0][0x380] ;  /* 0x0000e000ff0c3b82 */ /* 0x000f260000000a00 */
[----:B------:R-:W-:-:S13]  /*0590*/  ISETP.LT.OR P0, PT, R0, 0x1, P0 ;  /* 0x000000010000780c */ /* 0x000fda0000701670 */
[----:B------:R-:W5:Y:S02]  /*05a0*/  @!P0 LDC.64 R14, c[0x0][0x380] ;  /* 0x0000e000ff0e8b82 */ /* 0x000f640000000a00 */
[----:B-----5:R-:W-:-:S06]  /*05b0*/  @!P0 IMAD.WIDE R26, R4, 0x4, R14 ;  /* 0x00000004041a8825 */ /* 0x020fcc00078e020e */
[----:B------:R-:W5:Y:S01]  /*05c0*/  @!P0 LDC R14, c[0x0][0x388] ;  /* 0x0000e200ff0e8b82 */ /* 0x000f620000000800 */
[----:B------:R0:W5:Y:S01]  /*05d0*/  @!P0 LDG.E R27, desc[UR4][R26.64] ;  /* 0x000000041a1b8981 */ /* 0x000162000c1e1900 */
[----:B--2---:R-:W-:-:S04]  /*05e0*/  @P6 IMAD.WIDE R20, R3, 0x4, R20 ;  /* 0x0000000403146825 */ /* 0x004fc800078e0214 */
[----:B---3--:R-:W-:Y:S02]  /*05f0*/  @P1 IMAD.WIDE R18, R9, 0x4, R18 ;  /* 0x0000000409121825 */ /* 0x008fe400078e0212 */
[----:B------:R2:W3:Y:S02]  /*0600*/  @P6 LDG.E R20, desc[UR4][R20.64] ;  /* 0x0000000414146981 */ /* 0x0004e4000c1e1900 */
[----:B----4-:R-:W-:Y:S01]  /*0610*/  @P3 IMAD.WIDE R12, R5, 0x4, R12 ;  /* 0x00000004050c3825 */ /* 0x010fe200078e020c */
[----:B0-----:R-:W3:Y:S01]  /*0620*/  @P6 LDC R26, c[0x0][0x388] ;  /* 0x0000e200ff1a6b82 */ /* 0x001ee20000000800 */
[----:B------:R-:W4:Y:S04]  /*0630*/  @P1 LDG.E R18, desc[UR4][R18.64] ;  /* 0x0000000412121981 */ /* 0x000f28000c1e1900 */
[----:B------:R-:W4:Y:S03]  /*0640*/  @P3 LDG.E R12, desc[UR4][R12.64] ;  /* 0x000000040c0c3981 */ /* 0x000f26000c1e1900 */
[----:B--2---:R-:W0:Y:S01]  /*0650*/  @P4 LDC R21, c[0x0][0x388] ;  /* 0x0000e200ff154b82 */ /* 0x004e220000000800 */
[----:B-----5:R-:W-:-:S07]  /*0660*/  @!P0 FFMA R25, R27, R14, R16 ;  /* 0x0000000e1b198223 */ /* 0x020fce0000000010 */
[----:B------:R-:W2:Y:S08]  /*0670*/  @!P5 LDC.64 R14, c[0x0][0x380] ;  /* 0x0000e000ff0edb82 */ /* 0x000eb00000000a00 */
[----:B------:R-:W5:Y:S08]  /*0680*/  @P4 LDC.64 R16, c[0x0][0x380] ;  /* 0x0000e000ff104b82 */ /* 0x000f700000000a00 */
[----:B------:R-:W0:Y:S01]  /*0690*/  @P3 LDC R27, c[0x0][0x388] ;  /* 0x0000e200ff1b3b82 */ /* 0x000e220000000800 */
[----:B--2---:R-:W-:-:S06]  /*06a0*/  @!P5 IMAD.WIDE R14, R7, 0x4, R14 ;  /* 0x00000004070ed825 */ /* 0x004fcc00078e020e */
[----:B------:R2:W1:Y:S01]  /*06b0*/  @!P5 LDG.E R14, desc[UR4][R14.64] ;  /* 0x000000040e0ed981 */ /* 0x000462000c1e1900 */
[----:B-----5:R-:W-:-:S06]  /*06c0*/  @P4 IMAD.WIDE R16, R23, 0x4, R16 ;  /* 0x0000000417104825 */ /* 0x020fcc00078e0210 */
[----:B------:R5:W4:Y:S01]  /*06d0*/  @P4 LDG.E R16, desc[UR4][R16.64] ;  /* 0x0000000410104981 */ /* 0x000b22000c1e1900 */
[----:B--2---:R-:W-:Y:S01]  /*06e0*/  HFMA2 R15, -RZ, RZ, 0, 0 ;  /* 0x00000000ff0f7431 */ /* 0x004fe200000001ff */
[----:B------:R-:W-:Y:S01]  /*06f0*/  MOV R19, RZ ;  /* 0x000000ff00137202 */ /* 0x000fe20000000f00 */
[----:B---3--:R-:W-:Y:S01]  /*0700*/  @P6 FFMA R15, R20, R26, R25 ;  /* 0x0000001a140f6223 */ /* 0x008fe20000000019 */
[----:B------:R-:W-:Y:S01]  /*0710*/  IMAD.MOV.U32 R25, RZ, RZ, RZ ;  /* 0x000000ffff197224 */ /* 0x000fe200078e00ff */
[----:B-----5:R-:W-:Y:S02]  /*0720*/  MOV R17, RZ ;  /* 0x000000ff00117202 */ /* 0x020fe40000000f00 */
[----:B-1----:R-:W-:Y:S01]  /*0730*/  @!P5 FFMA R19, R14, R28, R15 ;  /* 0x0000001c0e13d223 */ /* 0x002fe2000000000f */
[----:B------:R-:W-:-:S03]  /*0740*/  HFMA2 R15, -RZ, RZ, 0, 0 ;  /* 0x00000000ff0f7431 */ /* 0x000fc600000001ff */
[----:B----4-:R-:W-:-:S04]  /*0750*/  @P1 FFMA R25, R18, R29, R19 ;  /* 0x0000001d12191223 */ /* 0x010fc80000000013 */
[----:B0-----:R-:W-:Y:S01]  /*0760*/  @P3 FFMA R15, R12, R27, R25 ;  /* 0x0000001b0c0f3223 */ /* 0x001fe20000000019 */
[----:B------:R-:W-:-:S04]  /*0770*/  IMAD.WIDE R12, R3, 0x4, R10 ;  /* 0x00000004030c7825 */ /* 0x000fc800078e020a */
[----:B------:R-:W-:-:S05]  /*0780*/  @P4 FFMA R17, R16, R21, R15 ;  /* 0x0000001510114223 */ /* 0x000fca000000000f */
[----:B------:R0:W-:Y:S02]  /*0790*/  STG.E desc[UR4][R12.64], R17 ;  /* 0x000000110c007986 */ /* 0x0001e4000c101904 */
.L_x_1:
[----:B------:R-:W-:Y:S05]  /*07a0*/  BSYNC.RECONVERGENT B0 ;  /* 0x0000000000007941 */ /* 0x000fea0003800200 */
.L_x_0:
[----:B------:R-:W-:Y:S01]  /*07b0*/  ISETP.NE.AND P0, PT, R2, RZ, PT ;  /* 0x000000ff0200720c */ /* 0x000fe20003f05270 */
[----:B------:R-:W-:Y:S01]  /*07c0*/  VIADD R23, R23, 0x1 ;  /* 0x0000000117177836 */ /* 0x000fe20000000000 */
[----:B------:R-:W-:Y:S01]  /*07d0*/  IADD3 R5, PT, PT, R5, 0x1, RZ ;  /* 0x0000000105057810 */ /* 0x000fe20007ffe0ff */
[----:B------:R-:W-:Y:S01]  /*07e0*/  VIADD R7, R7, 0x1 ;  /* 0x0000000107077836 */ /* 0x000fe20000000000 */
[----:B------:R-:W-:Y:S01]  /*07f0*/  IADD3 R9, PT, PT, R9, 0x1, RZ ;  /* 0x0000000109097810 */ /* 0x000fe20007ffe0ff */
[----:B------:R-:W-:Y:S01]  /*0800*/  VIADD R22, R22, 0x1 ;  /* 0x0000000116167836 */ /* 0x000fe20000000000 */
[----:B------:R-:W-:Y:S02]  /*0810*/  IADD3 R3, PT, PT, R3, 0x1, RZ ;  /* 0x0000000103037810 */ /* 0x000fe40007ffe0ff */
[----:B------:R-:W-:Y:S02]  /*0820*/  IADD3 R4, PT, PT, R4, 0x1, RZ ;  /* 0x0000000104047810 */ /* 0x000fe40007ffe0ff */
[----:B------:R-:W-:-:S02]  /*0830*/  IADD3 R6, PT, PT, R6, 0x1, RZ ;  /* 0x0000000106067810 */ /* 0x000fc40007ffe0ff */
[----:B------:R-:W-:Y:S01]  /*0840*/  IADD3 R8, PT, PT, R8, 0x1, RZ ;  /* 0x0000000108087810 */ /* 0x000fe20007ffe0ff */
[----:B------:R-:W-:Y:S06]  /*0850*/  @P0 BRA `(.L_x_2) ;  /* 0xfffffff800a80947 */ /* 0x000fec000383ffff */
[----:B------:R-:W-:Y:S05]  /*0860*/  EXIT ;  /* 0x000000000000794d */ /* 0x000fea0003800000 */
.L_x_3:
[----:B------:R-:W-:-:S00]  /*0870*/  BRA `(.L_x_3) ;  /* 0xfffffffc00fc7947 */ /* 0x000fc0000383ffff */
[----:B------:R-:W-:-:S00]  /*0880*/  NOP ;  /* 0x0000000000007918 */ /* 0x000fc00000000000 */
[----:B------:R-:W-:-:S00]  /*0890*/  NOP ;  /* 0x0000000000007918 */ /* 0x000fc00000000000 */
[----:B------:R-:W-:-:S00]  /*08a0*/  NOP ;  /* 0x0000000000007918 */ /* 0x000fc00000000000 */
[----:B------:R-:W-:-:S00]  /*08b0*/  NOP ;  /* 0x0000000000007918 */ /* 0x000fc00000000000 */
[----:B------:R-:W-:-:S00]  /*08c0*/  NOP ;  /* 0x0000000000007918 */ /* 0x000fc00000000000 */
[----:B------:R-:W-:-:S00]  /*08d0*/  NOP ;  /* 0x0000000000007918 */ /* 0x000fc00000000000 */
[----:B------:R-:W-:-:S00]  /*08e0*/  NOP ;  /* 0x0000000000007918 */ /* 0x000fc00000000000 */
[----:B------:R-:W-:-:S00]  /*08f0*/  NOP ;  /* 0x0000000000007918 */ /* 0x000fc00000000000 */
.L_x_25:


//--------------------- .text._Z11addMatricesIfEvPT_S1_iii --------------------------
	.section	.text._Z11addMatricesIfEvPT_S1_iii,"ax",@progbits
	.align	128
        .global         _Z11addMatricesIfEvPT_S1_iii
        .type           _Z11addMatricesIfEvPT_S1_iii,@function
        .size           _Z11addMatricesIfEvPT_S1_iii,(.L_x_24 - _Z11addMatricesIfEvPT_S1_iii)
        .other          _Z11addMatricesIfEvPT_S1_iii,@"STO_CUDA_ENTRY STV_DEFAULT"
_Z11addMatricesIfEvPT_S1_iii:
.text._Z11addMatricesIfEvPT_S1_iii:
[----:B------:R-:W-:Y:S01]  /*0000*/  LDC R1, c[0x0][0x37c] ;  /* 0x0000df00ff017b82 */ /* 0x000fe20000000800 */
[----:B------:R-:W0:Y:S07]  /*0010*/  S2R R0, SR_TID.X ;  /* 0x0000000000007919 */ /* 0x000e2e0000002100 */
[----:B------:R-:W1:Y:S01]  /*0020*/  S2UR UR5, SR_CTAID.X ;  /* 0x00000000000579c3 */ /* 0x000e620000002500 */
[----:B------:R-:W1:Y:S01]  /*0030*/  LDCU UR4, c[0x0][0x360] ;  /* 0x00006c00ff0477ac */ /* 0x000e620008000800 */
[----:B------:R-:W2:Y:S06]  /*0040*/  LDCU UR7, c[0x0][0x398] ;  /* 0x00007300ff0777ac */ /* 0x000eac0008000800 */
[----:B------:R-:W2:Y:S01]  /*0050*/  LDC R3, c[0x0][0x394] ;  /* 0x0000e500ff037b82 */ /* 0x000ea20000000800 */
[----:B-1----:R-:W-:-:S06]  /*0060*/  UIMAD UR5, UR5, UR4, URZ ;  /* 0x00000004050572a4 */ /* 0x002fcc000f8e02ff */
[----:B0-----:R-:W-:Y:S01]  /*0070*/  IADD3 R5, PT, PT, R0, UR5, RZ ;  /* 0x0000000500057c10 */ /* 0x001fe2000fffe0ff */
[----:B--2---:R-:W-:-:S05]  /*0080*/  IMAD R2, R3, UR7, RZ ;  /* 0x0000000703027c24 */ /* 0x004fca000f8e02ff */
[----:B------:R-:W-:-:S13]  /*0090*/  ISETP.GE.AND P0, PT, R5, R2, PT ;  /* 0x000000020500720c */ /* 0x000fda0003f06270 */
[----:B------:R-:W-:Y:S05]  /*00a0*/  @P0 EXIT ;  /* 0x000000000000094d */ /* 0x000fea0003800000 */
[----:B------:R-:W0:Y:S01]  /*00b0*/  LDCU UR9, c[0x0][0x390] ;  /* 0x00007200ff0977ac */ /* 0x000e220008000800 */
[----:B------:R-:W-:Y:S01]  /*00c0*/  HFMA2 R4, -RZ, RZ, 0, 0 ;  /* 0x00000000ff047431 */ /* 0x000fe200000001ff */
[----:B------:R-:W1:Y:S01]  /*00d0*/  LDCU.64 UR10, c[0x0][0x358] ;  /* 0x00006b00ff0a77ac */ /* 0x000e620008000a00 */
[----:B0-----:R-:W-:-:S09]  /*00e0*/  UISETP.GE.AND UP0, UPT, UR9, 0x1, UPT ;  /* 0x000000010900788c */ /* 0x001fd2000bf06270 */
[----:B-1----:R-:W-:Y:S05]  /*00f0*/  BRA.U !UP0, `(.L_x_4) ;  /* 0x0000000908007547 */ /* 0x002fea000b800000 */
[----:B------:R-:W-:Y:S01]  /*0100*/  UISETP.GE.U32.AND UP1, UPT, UR9, 0x10, UPT ;  /* 0x000000100900788c */ /* 0x000fe2000bf26070 */
[----:B------:R-:W-:Y:S01]  /*0110*/  MOV R4, RZ ;  /* 0x000000ff00047202 */ /* 0x000fe20000000f00 */
[----:B------:R-:W-:Y:S01]  /*0120*/  ULOP3.LUT UR6, UR9, 0xf, URZ, 0xc0, !UPT ;  /* 0x0000000f09067892 */ /* 0x000fe2000f8ec0ff */
[----:B------:R-:W-:-:S03]  /*0130*/  UMOV UR4, URZ ;  /* 0x000000ff00047c82 */ /* 0x000fc60008000000 */
[----:B------:R-:W-:-:S03]  /*0140*/  UISETP.NE.AND UP0, UPT, UR6, URZ, UPT ;  /* 0x000000ff0600728c */ /* 0x000fc6000bf05270 */
[----:B------:R-:W-:Y:S08]  /*0150*/  BRA.U !UP1, `(.L_x_5) ;  /* 0x0000000109e47547 */ /* 0x000ff0000b800000 */
[----:B------:R-:W-:Y:S01]  /*0160*/  ULOP3.LUT UR4, UR9, 0x7ffffff0, URZ, 0xc0, !UPT ;  /* 0x7ffffff009047892 */ /* 0x000fe2000f8ec0ff */
[----:B------:R-:W-:Y:S02]  /*0170*/  MOV R4, RZ ;  /* 0x000000ff00047202 */ /* 0x000fe40000000f00 */
[----:B------:R-:W-:Y:S01]  /*0180*/  MOV R7, R5 ;  /* 0x0000000500077202 */ /* 0x000fe20000000f00 */
[----:B------:R-:W-:-:S12]  /*0190*/  UIADD3 UR8, UPT, UPT, -UR4, URZ, URZ ;  /* 0x000000ff04087290 */ /* 0x000fd8000fffe1ff */
.L_x_6:
[----:B------:R-:W0:Y:S02]  /*01a0*/  LDC.64 R20, c[0x0][0x380] ;  /* 0x0000e000ff147b82 */ /* 0x000e240000000a00 */
[----:B0-----:R-:W-:-:S05]  /*01b0*/  IMAD.WIDE R20, R7, 0x4, R20 ;  /* 0x0000000407147825 */ /* 0x001fca00078e0214 */
[----:B------:R-:W2:Y:S01]  /*01c0*/  LDG.E R9, desc[UR10][R20.64] ;  /* 0x0000000a14097981 */ /* 0x000ea2000c1e1900 */
[----:B------:R-:W-:-:S05]  /*01d0*/  IMAD.WIDE R16, R2, 0x4, R20 ;  /* 0x0000000402107825 */ /* 0x000fca00078e0214 */
[----:B------:R0:W3:Y:S01]  /*01e0*/  LDG.E R6, desc[UR10][R16.64] ;  /* 0x0000000a10067981 */ /* 0x0000e2000c1e1900 */
[----:B------:R-:W-:-:S05]  /*01f0*/  IMAD.WIDE R14, R2, 0x4, R16 ;  /* 0x00000004020e7825 */ /* 0x000fca00078e0210 */
[----:B------:R1:W4:Y:S01]  /*0200*/  LDG.E R8, desc[UR10][R14.64] ;  /* 0x0000000a0e087981 */ /* 0x000322000c1e1900 */
[----:B------:R-:W-:-:S05]  /*0210*/  IMAD.WIDE R22, R2, 0x4, R14 ;  /* 0x0000000402167825 */ /* 0x000fca00078e020e */
[----:B------:R-:W5:Y:S01]  /*0220*/  LDG.E R10, desc[UR10][R22.64] ;  /* 0x0000000a160a7981 */ /* 0x000f62000c1e1900 */
[----:B------:R-:W-:-:S05]  /*0230*/  IMAD.WIDE R24, R2, 0x4, R22 ;  /* 0x0000000402187825 */ /* 0x000fca00078e0216 */
[----:B------:R-:W5:Y:S01]  /*0240*/  LDG.E R27, desc[UR10][R24.64] ;  /* 0x0000000a181b7981 */ /* 0x000f62000c1e1900 */
[----:B------:R-:W-:-:S05]  /*0250*/  IMAD.WIDE R12, R2, 0x4, R24 ;  /* 0x00000004020c7825 */ /* 0x000fca00078e0218 */
[----:B------:R1:W5:Y:S01]  /*0260*/  LDG.E R26, desc[UR10][R12.64] ;  /* 0x0000000a0c1a7981 */ /* 0x000362000c1e1900 */
[----:B------:R-:W-:-:S05]  /*0270*/  IMAD.WIDE R28, R2, 0x4, R12 ;  /* 0x00000004021c7825 */ /* 0x000fca00078e020c */
[----:B------:R1:W5:Y:S01]  /*0280*/  LDG.E R11, desc[UR10][R28.64] ;  /* 0x0000000a1c0b7981 */ /* 0x000362000c1e1900 */
[----:B------:R-:W-:-:S04]  /*0290*/  IMAD.WIDE R18, R2, 0x4, R28 ;  /* 0x0000000402127825 */ /* 0x000fc800078e021c */
[C---:B0-----:R-:W-:Y:S02]  /*02a0*/  IMAD.WIDE R16, R2.reuse, 0x4, R18 ;  /* 0x0000000402107825 */ /* 0x041fe400078e0212 */
[----:B------:R-:W5:Y:S02]  /*02b0*/  LDG.E R18, desc[UR10][R18.64] ;  /* 0x0000000a12127981 */ /* 0x000f64000c1e1900 */
[C---:B-1----:R-:W-:Y:S02]  /*02c0*/  IMAD.WIDE R14, R2.reuse, 0x4, R16 ;  /* 0x00000004020e7825 */ /* 0x042fe400078e0210 */
[----:B------:R-:W5:Y:S02]  /*02d0*/  LDG.E R16, desc[UR10][R16.64] ;  /* 0x0000000a10107981 */ /* 0x000f64000c1e1900 */
[C---:B------:R-:W-:Y:S02]  /*02e0*/  IMAD.WIDE R12, R2.reuse, 0x4, R14 ;  /* 0x00000004020c7825 */ /* 0x040fe400078e020e */
[----:B------:R-:W5:Y:S02]  /*02f0*/  LDG.E R14, desc[UR10][R14.64] ;  /* 0x0000000a0e0e7981 */ /* 0x000f64000c1e1900 */
[----:B------:R-:W-:-:S04]  /*0300*/  IMAD.WIDE R20, R2, 0x4, R12 ;  /* 0x0000000402147825 */ /* 0x000fc800078e020c */
[C---:B------:R-:W-:Y:S01]  /*0310*/  IMAD.WIDE R22, R2.reuse, 0x4, R20 ;  /* 0x0000000402167825 */ /* 0x040fe200078e0214 */
[----:B------:R0:W5:Y:S04]  /*0320*/  LDG.E R15, desc[UR10][R12.64] ;  /* 0x0000000a0c0f7981 */ /* 0x000168000c1e1900 */
[----:B------:R-:W5:Y:S01]  /*0330*/  LDG.E R20, desc[UR10][R20.64] ;  /* 0x0000000a14147981 */ /* 0x000f62000c1e1900 */
[----:B------:R-:W-:-:S03]  /*0340*/  IMAD.WIDE R24, R2, 0x4, R22 ;  /* 0x0000000402187825 */ /* 0x000fc600078e0216 */
[----:B------:R-:W5:Y:S01]  /*0350*/  LDG.E R22, desc[UR10][R22.64] ;  /* 0x0000000a16167981 */ /* 0x000f62000c1e1900 */
[----:B------:R-:W-:-:S03]  /*0360*/  IMAD.WIDE R28, R2, 0x4, R24 ;  /* 0x00000004021c7825 */ /* 0x000fc600078e0218 */
[----:B------:R-:W5:Y:S01]  /*0370*/  LDG.E R24, desc[UR10][R24.64] ;  /* 0x0000000a18187981 */ /* 0x000f62000c1e1900 */
[----:B0-----:R-:W-:-:S03]  /*0380*/  IMAD.WIDE R12, R2, 0x4, R28 ;  /* 0x00000004020c7825 */ /* 0x001fc600078e021c */
[----:B------:R-:W5:Y:S04]  /*0390*/  LDG.E R28, desc[UR10][R28.64] ;  /* 0x0000000a1c1c7981 */ /* 0x000f68000c1e1900 */
[----:B------:R-:W5:Y:S01]  /*03a0*/  LDG.E R17, desc[UR10][R12.64] ;  /* 0x0000000a0c117981 */ /* 0x000f62000c1e1900 */
[----:B------:R-:W-:-:S04]  /*03b0*/  UIADD3 UR8, UPT, UPT, UR8, 0x10, URZ ;  /* 0x0000001008087890 */ /* 0x000fc8000fffe0ff */
[----:B------:R-:W-:Y:S01]  /*03c0*/  UISETP.NE.AND UP1, UPT, UR8, URZ, UPT ;  /* 0x000000ff0800728c */ /* 0x000fe2000bf25270 */
[----:B------:R-:W-:Y:S01]  /*03d0*/  LEA R7, R2, R7, 0x4 ;  /* 0x0000000702077211 */ /* 0x000fe200078e20ff */
[----:B--2---:R-:W-:-:S04]  /*03e0*/  FADD R9, R9, R4 ;  /* 0x0000000409097221 */ /* 0x004fc80000000000 */
[----:B---3--:R-:W-:-:S04]  /*03f0*/  FADD R9, R9, R6 ;  /* 0x0000000609097221 */ /* 0x008fc80000000000 */
[----:B----4-:R-:W-:-:S04]  /*0400*/  FADD R9, R9, R8 ;  /* 0x0000000809097221 */ /* 0x010fc80000000000 */
[----:B-----5:R-:W-:-:S04]  /*0410*/  FADD R10, R9, R10 ;  /* 0x0000000a090a7221 */ /* 0x020fc80000000000 */
[----:B------:R-:W-:-:S04]  /*0420*/  FADD R27, R10, R27 ;  /* 0x0000001b0a1b7221 */ /* 0x000fc80000000000 */
        /* <DEDUP_REMOVED lines=10> */
[----:B------:R-:W-:Y:S01]  /*04d0*/  FADD R4, R28, R17 ;  /* 0x000000111c047221 */ /* 0x000fe20000000000 */
[----:B------:R-:W-:Y:S06]  /*04e0*/  BRA.U UP1, `(.L_x_6) ;  /* 0xfffffffd012c7547 */ /* 0x000fec000b83ffff */
.L_x_5:
[----:B------:R-:W-:Y:S05]  /*04f0*/  BRA.U !UP0, `(.L_x_4) ;  /* 0x0000000508007547 */ /* 0x000fea000b800000 */
[----:B------:R-:W-:Y:S02]  /*0500*/  UISETP.GE.U32.AND UP0, UPT, UR6, 0x8, UPT ;  /* 0x000000080600788c */ /* 0x000fe4000bf06070 */
[----:B------:R-:W-:-:S04]  /*0510*/  ULOP3.LUT UR8, UR9, 0x7, URZ, 0xc0, !UPT ;  /* 0x0000000709087892 */ /* 0x000fc8000f8ec0ff */
[----:B------:R-:W-:-:S03]  /*0520*/  UISETP.NE.AND UP1, UPT, UR8, URZ, UPT ;  /* 0x000000ff0800728c */ /* 0x000fc6000bf25270 */
[----:B------:R-:W-:Y:S08]  /*0530*/  BRA.U !UP0, `(.L_x_7) ;  /* 0x00000001086c7547 */ /* 0x000ff0000b800000 */
[----:B------:R-:W0:Y:S01]  /*0540*/  LDC.64 R6, c[0x0][0x380] ;  /* 0x0000e000ff067b82 */ /* 0x000e220000000a00 */
[----:B------:R-:W-:-:S04]  /*0550*/  IMAD R9, R2, UR4, R5 ;  /* 0x0000000402097c24 */ /* 0x000fc8000f8e0205 */
[----:B0-----:R-:W-:-:S04]  /*0560*/  IMAD.WIDE R6, R9, 0x4, R6 ;  /* 0x0000000409067825 */ /* 0x001fc800078e0206 */
[C---:B------:R-:W-:Y:S02]  /*0570*/  IMAD.WIDE R8, R2.reuse, 0x4, R6 ;  /* 0x0000000402087825 */ /* 0x040fe400078e0206 */
[----:B------:R-:W2:Y:S02]  /*0580*/  LDG.E R7, desc[UR10][R6.64] ;  /* 0x0000000a06077981 */ /* 0x000ea4000c1e1900 */
[C---:B------:R-:W-:Y:S02]  /*0590*/  IMAD.WIDE R10, R2.reuse, 0x4, R8 ;  /* 0x00000004020a7825 */ /* 0x040fe400078e0208 */
[----:B------:R-:W3:Y:S02]  /*05a0*/  LDG.E R8, desc[UR10][R8.64] ;  /* 0x0000000a08087981 */ /* 0x000ee4000c1e1900 */
[C---:B------:R-:W-:Y:S02]  /*05b0*/  IMAD.WIDE R12, R2.reuse, 0x4, R10 ;  /* 0x00000004020c7825 */ /* 0x040fe400078e020a */
[----:B------:R-:W4:Y:S02]  /*05c0*/  LDG.E R10, desc[UR10][R10.64] ;  /* 0x0000000a0a0a7981 */ /* 0x000f24000c1e1900 */
[----:B------:R-:W-:-:S02]  /*05d0*/  IMAD.WIDE R14, R2, 0x4, R12 ;  /* 0x00000004020e7825 */ /* 0x000fc400078e020c */
[----:B------:R-:W5:Y:S02]  /*05e0*/  LDG.E R12, desc[UR10][R12.64] ;  /* 0x0000000a0c0c7981 */ /* 0x000f64000c1e1900 */
[C---:B------:R-:W-:Y:S02]  /*05f0*/  IMAD.WIDE R16, R2.reuse, 0x4, R14 ;  /* 0x0000000402107825 */ /* 0x040fe400078e020e */
[----:B------:R-:W5:Y:S02]  /*0600*/  LDG.E R14, desc[UR10][R14.64] ;  /* 0x0000000a0e0e7981 */ /* 0x000f64000c1e1900 */
[C---:B------:R-:W-:Y:S02]  /*0610*/  IMAD.WIDE R18, R2.reuse, 0x4, R16 ;  /* 0x0000000402127825 */ /* 0x040fe400078e0210 */
[----:B------:R-:W5:Y:S02]  /*0620*/  LDG.E R16, desc[UR10][R16.64] ;  /* 0x0000000a10107981 */ /* 0x000f64000c1e1900 */
[----:B------:R-:W-:-:S02]  /*0630*/  IMAD.WIDE R20, R2, 0x4, R18 ;  /* 0x0000000402147825 */ /* 0x000fc400078e0212 */
[----:B------:R-:W5:Y:S04]  /*0640*/  LDG.E R18, desc[UR10][R18.64] ;  /* 0x0000000a12127981 */ /* 0x000f68000c1e1900 */
[----:B------:R-:W5:Y:S01]  /*0650*/  LDG.E R20, desc[UR10][R20.64] ;  /* 0x0000000a14147981 */ /* 0x000f62000c1e1900 */
[----:B------:R-:W-:Y:S01]  /*0660*/  UIADD3 UR4, UPT, UPT, UR4, 0x8, URZ ;  /* 0x0000000804047890 */ /* 0x000fe2000fffe0ff */
[----:B--2---:R-:W-:-:S04]  /*0670*/  FADD R7, R4, R7 ;  /* 0x0000000704077221 */ /* 0x004fc80000000000 */
[----:B---3--:R-:W-:-:S04]  /*0680*/  FADD R7, R7, R8 ;  /* 0x0000000807077221 */ /* 0x008fc80000000000 */
[----:B----4-:R-:W-:-:S04]  /*0690*/  FADD R7, R7, R10 ;  /* 0x0000000a07077221 */ /* 0x010fc80000000000 */
[----:B-----5:R-:W-:-:S04]  /*06a0*/  FADD R7, R7, R12 ;  /* 0x0000000c07077221 */ /* 0x020fc80000000000 */
[----:B------:R-:W-:-:S04]  /*06b0*/  FADD R7, R7, R14 ;  /* 0x0000000e07077221 */ /* 0x000fc80000000000 */
[----:B------:R-:W-:-:S04]  /*06c0*/  FADD R7, R7, R16 ;  /* 0x0000001007077221 */ /* 0x000fc80000000000 */
[----:B------:R-:W-:-:S04]  /*06d0*/  FADD R7, R7, R18 ;  /* 0x0000001207077221 */ /* 0x000fc80000000000 */
[----:B------:R-:W-:-:S07]  /*06e0*/  FADD R4, R7, R20 ;  /* 0x0000001407047221 */ /* 0x000fce0000000000 */
.L_x_7:
        /* <DEDUP_REMOVED lines=12> */
[----:B------:R-:W-:Y:S02]  /*07b0*/  IMAD.WIDE R12, R2, 0x4, R10 ;  /* 0x00000004020c7825 */ /* 0x000fe400078e020a */
[----:B------:R-:W4:Y:S04]  /*07c0*/  LDG.E R11, desc[UR10][R10.64] ;  /* 0x0000000a0a0b7981 */ /* 0x000f28000c1e1900 */
[----:B------:R-:W5:Y:S01]  /*07d0*/  LDG.E R13, desc[UR10][R12.64] ;  /* 0x0000000a0c0d7981 */ /* 0x000f62000c1e1900 */
[----:B------:R-:W-:Y:S01]  /*07e0*/  UIADD3 UR4, UPT, UPT, UR4, 0x4, URZ ;  /* 0x0000000404047890 */ /* 0x000fe2000fffe0ff */
[----:B--2---:R-:W-:-:S04]  /*07f0*/  FADD R4, R4, R7 ;  /* 0x0000000704047221 */ /* 0x004fc80000000000 */
[----:B---3--:R-:W-:-:S04]  /*0800*/  FADD R4, R4, R9 ;  /* 0x0000000904047221 */ /* 0x008fc80000000000 */
[----:B----4-:R-:W-:-:S04]  /*0810*/  FADD R4, R4, R11 ;  /* 0x0000000b04047221 */ /* 0x010fc80000000000 */
[----:B-----5:R-:W-:-:S07]  /*0820*/  FADD R4, R4, R13 ;  /* 0x0000000d04047221 */ /* 0x020fce0000000000 */
.L_x_8:
[----:B------:R-:W-:Y:S05]  /*0830*/  BRA.U !UP1, `(.L_x_4) ;  /* 0x0000000109307547 */ /* 0x000fea000b800000 */
[----:B------:R-:W0:Y:S01]  /*0840*/  LDC.64 R8, c[0x0][0x380] ;  /* 0x0000e000ff087b82 */ /* 0x000e220000000a00 */
[----:B------:R-:W-:Y:S02]  /*0850*/  UIMAD UR4, UR4, UR7, URZ ;  /* 0x00000007040472a4 */ /* 0x000fe4000f8e02ff */
[----:B------:R-:W-:-:S04]  /*0860*/  UIADD3 UR6, UPT, UPT, -UR6, URZ, URZ ;  /* 0x000000ff06067290 */ /* 0x000fc8000fffe1ff */
[----:B------:R-:W-:-:S05]  /*0870*/  IMAD R0, R3, UR4, R0 ;  /* 0x0000000403007c24 */ /* 0x000fca000f8e0200 */
[----:B------:R-:W-:-:S07]  /*0880*/  IADD3 R3, PT, PT, R0, UR5, RZ ;  /* 0x0000000500037c10 */ /* 0x000fce000fffe0ff */
.L_x_9:
[----:B0-----:R-:W-:-:S06]  /*0890*/  IMAD.WIDE R6, R3, 0x4, R8 ;  /* 0x0000000403067825 */ /* 0x001fcc00078e0208 */
[----:B------:R-:W2:Y:S01]  /*08a0*/  LDG.E R7, desc[UR10][R6.64] ;  /* 0x0000000a06077981 */ /* 0x000ea2000c1e1900 */
[----:B------:R-:W-:Y:S01]  /*08b0*/  UIADD3 UR6, UPT, UPT, UR6, 0x1, URZ ;  /* 0x0000000106067890 */ /* 0x000fe2000fffe0ff */
[----:B------:R-:W-:-:S03]  /*08c0*/  IADD3 R3, PT, PT, R2, R3, RZ ;  /* 0x0000000302037210 */ /* 0x000fc60007ffe0ff */
[----:B------:R-:W-:Y:S01]  /*08d0*/  UISETP.NE.AND UP0, UPT, UR6, URZ, UPT ;  /* 0x000000ff0600728c */ /* 0x000fe2000bf05270 */
[----:B--2---:R-:W-:-:S08]  /*08e0*/  FADD R4, R7, R4 ;  /* 0x0000000407047221 */ /* 0x004fd00000000000 */
[----:B------:R-:W-:Y:S05]  /*08f0*/  BRA.U UP0, `(.L_x_9) ;  /* 0xfffffffd00e47547 */ /* 0x000fea000b83ffff */
.L_x_4:
[----:B------:R-:W-:Y:S01]  /*0900*/  I2FP.F32.S32 R0, UR9 ;  /* 0x0000000900007c45 */ /* 0x000fe20008201400 */
[----:B------:R-:W-:Y:S03]  /*0910*/  BSSY.RECONVERGENT B0, `(.L_x_10) ;  /* 0x000000c000007945 */ /* 0x000fe60003800200 */
[----:B------:R-:W0:Y:S08]  /*0920*/  MUFU.RCP R3, R0 ;  /* 0x0000000000037308 */ /* 0x000e300000001000 */
[----:B------:R-:W1:Y:S01]  /*0930*/  FCHK P0, R4, R0 ;  /* 0x0000000004007302 */ /* 0x000e620000000000 */
[----:B0-----:R-:W-:-:S04]  /*0940*/  FFMA R2, -R0, R3, 1 ;  /* 0x3f80000000027423 */ /* 0x001fc80000000103 */
[----:B------:R-:W-:-:S04]  /*0950*/  FFMA R3, R3, R2, R3 ;  /* 0x0000000203037223 */ /* 0x000fc80000000003 */
[----:B------:R-:W-:-:S04]  /*0960*/  FFMA R7, R3, R4, RZ ;  /* 0x0000000403077223 */ /* 0x000fc800000000ff */
[----:B------:R-:W-:-:S04]  /*0970*/  FFMA R2, -R0, R7, R4 ;  /* 0x0000000700027223 */ /* 0x000fc80000000104 */
[----:B------:R-:W-:Y:S01]  /*0980*/  FFMA R7, R3, R2, R7 ;  /* 0x0000000203077223 */ /* 0x000fe20000000007 */
[----:B-1----:R-:W-:Y:S06]  /*0990*/  @!P0 BRA `(.L_x_11) ;  /* 0x00000000000c8947 */ /* 0x002fec0003800000 */
[----:B------:R-:W-:-:S07]  /*09a0*/  MOV R2, 0x9c0 ;  /* 0x000009c000027802 */ /* 0x000fce0000000f00 */
[----:B------:R-:W-:Y:S05]  /*09b0*/  CALL.REL.NOINC `($__internal_0_$__cuda_sm3x_div_rn_noftz_f32_slowpath) ;  /* 0x0000000000187944 */ /* 0x000fea0003c00000 */
[----:B------:R-:W-:-:S07]  /*09c0*/  MOV R7, R0 ;  /* 0x0000000000077202 */ /* 0x000fce0000000f00 */
.L_x_11:
[----:B------:R-:W-:Y:S05]  /*09d0*/  BSYNC.RECONVERGENT B0 ;  /* 0x0000000000007941 */ /* 0x000fea0003800200 */
.L_x_10:
[----:B------:R-:W0:Y:S02]  /*09e0*/  LDC.64 R2, c[0x0][0x388] ;  /* 0x0000e200ff027b82 */ /* 0x000e240000000a00 */
[----:B0-----:R-:W-:-:S05]  /*09f0*/  IMAD.WIDE R2, R5, 0x4, R2 ;  /* 0x0000000405027825 */ /* 0x001fca00078e0202 */
[----:B------:R-:W-:Y:S01]  /*0a00*/  STG.E desc[UR10][R2.64], R7 ;  /* 0x0000000702007986 */ /* 0x000fe2000c10190a */
[----:B------:R-:W-:Y:S05]  /*0a10*/  EXIT ;  /* 0x000000000000794d */ /* 0x000fea0003800000 */
        .weak           $__internal_0_$__cuda_sm3x_div_rn_noftz_f32_slowpath
        .type           $__internal_0_$__cuda_sm3x_div_rn_noftz_f32_slowpath,@function
        .size           $__internal_0_$__cuda_sm3x_div_rn_noftz_f32_slowpath,(.L_x_24 - $__internal_0_$__cuda_sm3x_div_rn_noftz_f32_slowpath)
$__internal_0_$__cuda_sm3x_div_rn_noftz_f32_slowpath:
[----:B------:R-:W-:Y:S01]  /*0a20*/  SHF.R.U32.HI R6, RZ, 0x17, R0 ;  /* 0x00000017ff067819 */ /* 0x000fe20000011600 */
[----:B------:R-:W-:Y:S01]  /*0a30*/  BSSY.RECONVERGENT B1, `(.L_x_12) ;  /* 0x0000063000017945 */ /* 0x000fe20003800200 */
[----:B------:R-:W-:Y:S02]  /*0a40*/  SHF.R.U32.HI R3, RZ, 0x17, R4 ;  /* 0x00000017ff037819 */ /* 0x000fe40000011604 */
[----:B------:R-:W-:Y:S02]  /*0a50*/  LOP3.LUT R6, R6, 0xff, RZ, 0xc0, !PT ;  /* 0x000000ff06067812 */ /* 0x000fe400078ec0ff */
[----:B------:R-:W-:Y:S02]  /*0a60*/  LOP3.LUT R10, R3, 0xff, RZ, 0xc0, !PT ;  /* 0x000000ff030a7812 */ /* 0x000fe400078ec0ff */
[----:B------:R-:W-:Y:S02]  /*0a70*/  IADD3 R8, PT, PT, R6, -0x1, RZ ;  /* 0xffffffff06087810 */ /* 0x000fe40007ffe0ff */
[----:B------:R-:W-:-:S02]  /*0a80*/  IADD3 R9, PT, PT, R10, -0x1, RZ ;  /* 0xffffffff0a097810 */ /* 0x000fc40007ffe0ff */
[----:B------:R-:W-:Y:S02]  /*0a90*/  ISETP.GT.U32.AND P0, PT, R8, 0xfd, PT ;  /* 0x000000fd0800780c */ /* 0x000fe40003f04070 */
[----:B------:R-:W-:Y:S02]  /*0aa0*/  MOV R3, R0 ;  /* 0x0000000000037202 */ /* 0x000fe40000000f00 */
[----:B------:R-:W-:-:S13]  /*0ab0*/  ISETP.GT.U32.OR P0, PT, R9, 0xfd, P0 ;  /* 0x000000fd0900780c */ /* 0x000fda0000704470 */
[----:B------:R-:W-:Y:S01]  /*0ac0*/  @!P0 MOV R7, RZ ;  /* 0x000000ff00078202 */ /* 0x000fe20000000f00 */
[----:B------:R-:W-:Y:S06]  /*0ad0*/  @!P0 BRA `(.L_x_13) ;  /* 0x00000000005c8947 */ /* 0x000fec0003800000 */
[----:B------:R-:W-:Y:S02]  /*0ae0*/  FSETP.GTU.FTZ.AND P0, PT, |R4|, +INF , PT ;  /* 0x7f8000000400780b */ /* 0x000fe40003f1c200 */
[----:B------:R-:W-:-:S04]  /*0af0*/  FSETP.GTU.FTZ.AND P1, PT, |R0|, +INF , PT ;  /* 0x7f8000000000780b */ /* 0x000fc80003f3c200 */
[----:B------:R-:W-:-:S13]  /*0b00*/  PLOP3.LUT P0, PT, P0, P1, PT, 0xf8, 0x8f ;  /* 0x00000000008f781c */ /* 0x000fda0000703f70 */
[----:B------:R-:W-:Y:S05]  /*0b10*/  @P0 BRA `(.L_x_14) ;  /* 0x00000004004c0947 */ /* 0x000fea0003800000 */
[----:B------:R-:W-:-:S13]  /*0b20*/  LOP3.LUT P0, RZ, R3, 0x7fffffff, R4, 0xc8, !PT ;  /* 0x7fffffff03ff7812 */ /* 0x000fda000780c804 */
[----:B------:R-:W-:Y:S05]  /*0b30*/  @!P0 BRA `(.L_x_15) ;  /* 0x00000004003c8947 */ /* 0x000fea0003800000 */
[----:B------:R-:W-:Y:S02]  /*0b40*/  FSETP.NEU.FTZ.AND P2, PT, |R4|, +INF , PT ;  /* 0x7f8000000400780b */ /* 0x000fe40003f5d200 */
[----:B------:R-:W-:Y:S02]  /*0b50*/  FSETP.NEU.FTZ.AND P1, PT, |R0|, +INF , PT ;  /* 0x7f8000000000780b */ /* 0x000fe40003f3d200 */
[----:B------:R-:W-:-:S11]  /*0b60*/  FSETP.NEU.FTZ.AND P0, PT, |R4|, +INF , PT ;  /* 0x7f8000000400780b */ /* 0x000fd60003f1d200 */
[----:B------:R-:W-:Y:S05]  /*0b70*/  @!P1 BRA !P2, `(.L_x_15) ;  /* 0x00000004002c9947 */ /* 0x000fea0005000000 */
[----:B------:R-:W-:-:S04]  /*0b80*/  LOP3.LUT P2, RZ, R4, 0x7fffffff, RZ, 0xc0, !PT ;  /* 0x7fffffff04ff7812 */ /* 0x000fc8000784c0ff */
[----:B------:R-:W-:-:S13]  /*0b90*/  PLOP3.LUT P1, PT, P1, P2, PT, 0x2f, 0xf2 ;  /* 0x0000000000f2781c */ /* 0x000fda0000f24577 */
[----:B------:R-:W-:Y:S05]  /*0ba0*/  @P1 BRA `(.L_x_16) ;  /* 0x0000000400181947 */ /* 0x000fea0003800000 */
[----:B------:R-:W-:-:S04]  /*0bb0*/  LOP3.LUT P1, RZ, R3, 0x7fffffff, RZ, 0xc0, !PT ;  /* 0x7fffffff03ff7812 */ /* 0x000fc8000782c0ff */
[----:B------:R-:W-:-:S13]  /*0bc0*/  PLOP3.LUT P0, PT, P0, P1, PT, 0x2f, 0xf2 ;  /* 0x0000000000f2781c */ /* 0x000fda0000702577 */
[----:B------:R-:W-:Y:S05]  /*0bd0*/  @P0 BRA `(.L_x_17) ;  /* 0x0000000400000947 */ /* 0x000fea0003800000 */
[----:B------:R-:W-:Y:S02]  /*0be0*/  ISETP.GE.AND P0, PT, R9, RZ, PT ;  /* 0x000000ff0900720c */ /* 0x000fe40003f06270 */
[----:B------:R-:W-:-:S11]  /*0bf0*/  ISETP.GE.AND P1, PT, R8, RZ, PT ;  /* 0x000000ff0800720c */ /* 0x000fd60003f26270 */
[----:B------:R-:W-:Y:S01]  /*0c00*/  @P0 MOV R7, RZ ;  /* 0x000000ff00070202 */ /* 0x000fe20000000f00 */
[----:B------:R-:W-:Y:S01]  /*0c10*/  @!P0 FFMA R4, R4, 1.84467440737095516160e+19, RZ ;  /* 0x5f80000004048823 */ /* 0x000fe200000000ff */
[----:B------:R-:W-:Y:S01]  /*0c20*/  @!P0 MOV R7, 0xffffffc0 ;  /* 0xffffffc000078802 */ /* 0x000fe20000000f00 */
[----:B------:R-:W-:-:S03]  /*0c30*/  @!P1 FFMA R3, R0, 1.84467440737095516160e+19, RZ ;  /* 0x5f80000000039823 */ /* 0x000fc600000000ff */
[----:B------:R-:W-:-:S07]  /*0c40*/  @!P1 IADD3 R7, PT, PT, R7, 0x40, RZ ;  /* 0x0000004007079810 */ /* 0x000fce0007ffe0ff */
.L_x_13:
[----:B------:R-:W-:Y:S01]  /*0c50*/  LEA R0, R6, 0xc0800000, 0x17 ;  /* 0xc080000006007811 */ /* 0x000fe200078eb8ff */
[----:B------:R-:W-:Y:S03]  /*0c60*/  BSSY.RECONVERGENT B2, `(.L_x_18) ;  /* 0x0000036000027945 */ /* 0x000fe60003800200 */
[----:B------:R-:W-:Y:S02]  /*0c70*/  IADD3 R8, PT, PT, -R0, R3, RZ ;  /* 0x0000000300087210 */ /* 0x000fe40007ffe1ff */
[----:B------:R-:W-:Y:S02]  /*0c80*/  IADD3 R3, PT, PT, R10, -0x7f, RZ ;  /* 0xffffff810a037810 */ /* 0x000fe40007ffe0ff */
[----:B------:R-:W0:Y:S01]  /*0c90*/  MUFU.RCP R9, R8 ;  /* 0x0000000800097308 */ /* 0x000e220000001000 */
[----:B------:R-:W-:Y:S01]  /*0ca0*/  FADD.FTZ R11, -R8, -RZ ;  /* 0x800000ff080b7221 */ /* 0x000fe20000010100 */
[C---:B------:R-:W-:Y:S01]  /*0cb0*/  IADD3 R6, PT, PT, R3.reuse, 0x7f, -R6 ;  /* 0x0000007f03067810 */ /* 0x040fe20007ffe806 */
[----:B------:R-:W-:-:S03]  /*0cc0*/  IMAD R0, R3, -0x800000, R4 ;  /* 0xff80000003007824 */ /* 0x000fc600078e0204 */
[----:B------:R-:W-:Y:S01]  /*0cd0*/  IADD3 R6, PT, PT, R6, R7, RZ ;  /* 0x0000000706067210 */ /* 0x000fe20007ffe0ff */
[----:B0-----:R-:W-:-:S04]  /*0ce0*/  FFMA R10, R9, R11, 1 ;  /* 0x3f800000090a7423 */ /* 0x001fc8000000000b */
[----:B------:R-:W-:-:S04]  /*0cf0*/  FFMA R13, R9, R10, R9 ;  /* 0x0000000a090d7223 */ /* 0x000fc80000000009 */
[----:B------:R-:W-:-:S04]  /*0d00*/  FFMA R4, R0, R13, RZ ;  /* 0x0000000d00047223 */ /* 0x000fc800000000ff */
[----:B------:R-:W-:-:S04]  /*0d10*/  FFMA R9, R11, R4, R0 ;  /* 0x000000040b097223 */ /* 0x000fc80000000000 */
[----:B------:R-:W-:-:S04]  /*0d20*/  FFMA R4, R13, R9, R4 ;  /* 0x000000090d047223 */ /* 0x000fc80000000004 */
[----:B------:R-:W-:-:S04]  /*0d30*/  FFMA R11, R11, R4, R0 ;  /* 0x000000040b0b7223 */ /* 0x000fc80000000000 */
[----:B------:R-:W-:-:S05]  /*0d40*/  FFMA R0, R13, R11, R4 ;  /* 0x0000000b0d007223 */ /* 0x000fca0000000004 */
[----:B------:R-:W-:-:S04]  /*0d50*/  SHF.R.U32.HI R3, RZ, 0x17, R0 ;  /* 0x00000017ff037819 */ /* 0x000fc80000011600 */
[----:B------:R-:W-:-:S04]  /*0d60*/  LOP3.LUT R3, R3, 0xff, RZ, 0xc0, !PT ;  /* 0x000000ff03037812 */ /* 0x000fc800078ec0ff */
[----:B------:R-:W-:-:S04]  /*0d70*/  IADD3 R8, PT, PT, R3, R6, RZ ;  /* 0x0000000603087210 */ /* 0x000fc80007ffe0ff */
[----:B------:R-:W-:-:S04]  /*0d80*/  IADD3 R3, PT, PT, R8, -0x1, RZ ;  /* 0xffffffff08037810 */ /* 0x000fc80007ffe0ff */
[----:B------:R-:W-:-:S13]  /*0d90*/  ISETP.GE.U32.AND P0, PT, R3, 0xfe, PT ;  /* 0x000000fe0300780c */ /* 0x000fda0003f06070 */
[----:B------:R-:W-:Y:S05]  /*0da0*/  @!P0 BRA `(.L_x_19) ;  /* 0x0000000000808947 */ /* 0x000fea0003800000 */
[----:B------:R-:W-:-:S13]  /*0db0*/  ISETP.GT.AND P0, PT, R8, 0xfe, PT ;  /* 0x000000fe0800780c */ /* 0x000fda0003f04270 */
[----:B------:R-:W-:Y:S05]  /*0dc0*/  @P0 BRA `(.L_x_20) ;  /* 0x00000000006c0947 */ /* 0x000fea0003800000 */
[----:B------:R-:W-:-:S13]  /*0dd0*/  ISETP.GE.AND P0, PT, R8, 0x1, PT ;  /* 0x000000010800780c */ /* 0x000fda0003f06270 */
[----:B------:R-:W-:Y:S05]  /*0de0*/  @P0 BRA `(.L_x_21) ;  /* 0x0000000000740947 */ /* 0x000fea0003800000 */
[----:B------:R-:W-:Y:S02]  /*0df0*/  ISETP.GE.AND P0, PT, R8, -0x18, PT ;  /* 0xffffffe80800780c */ /* 0x000fe40003f06270 */
[----:B------:R-:W-:-:S11]  /*0e00*/  LOP3.LUT R0, R0, 0x80000000, RZ, 0xc0, !PT ;  /* 0x8000000000007812 */ /* 0x000fd600078ec0ff */
[----:B------:R-:W-:Y:S05]  /*0e10*/  @!P0 BRA `(.L_x_21) ;  /* 0x0000000000688947 */ /* 0x000fea0003800000 */
[-CC-:B------:R-:W-:Y:S01]  /*0e20*/  FFMA.RZ R3, R13, R11.reuse, R4.reuse ;  /* 0x0000000b0d037223 */ /* 0x180fe2000000c004 */
[C---:B------:R-:W-:Y:S02]  /*0e30*/  IADD3 R7, PT, PT, R8.reuse, 0x20, RZ ;  /* 0x0000002008077810 */ /* 0x040fe40007ffe0ff */
[C---:B------:R-:W-:Y:S02]  /*0e40*/  ISETP.NE.AND P2, PT, R8.reuse, RZ, PT ;  /* 0x000000ff0800720c */ /* 0x040fe40003f45270 */
[----:B------:R-:W-:Y:S01]  /*0e50*/  LOP3.LUT R6, R3, 0x7fffff, RZ, 0xc0, !PT ;  /* 0x007fffff03067812 */ /* 0x000fe200078ec0ff */
[CCC-:B------:R-:W-:Y:S01]  /*0e60*/  FFMA.RP R3, R13.reuse, R11.reuse, R4.reuse ;  /* 0x0000000b0d037223 */ /* 0x1c0fe20000008004 */
[----:B------:R-:W-:Y:S01]  /*0e70*/  FFMA.RM R4, R13, R11, R4 ;  /* 0x0000000b0d047223 */ /* 0x000fe20000004004 */
[----:B------:R-:W-:Y:S02]  /*0e80*/  ISETP.NE.AND P1, PT, R8, RZ, PT ;  /* 0x000000ff0800720c */ /* 0x000fe40003f25270 */
[----:B------:R-:W-:-:S02]  /*0e90*/  LOP3.LUT R6, R6, 0x800000, RZ, 0xfc, !PT ;  /* 0x0080000006067812 */ /* 0x000fc400078efcff */
[----:B------:R-:W-:Y:S02]  /*0ea0*/  IADD3 R8, PT, PT, -R8, RZ, RZ ;  /* 0x000000ff08087210 */ /* 0x000fe40007ffe1ff */
[----:B------:R-:W-:Y:S02]  /*0eb0*/  SHF.L.U32 R7, R6, R7, RZ ;  /* 0x0000000706077219 */ /* 0x000fe400000006ff */
[----:B------:R-:W-:Y:S02]  /*0ec0*/  FSETP.NEU.FTZ.AND P0, PT, R3, R4, PT ;  /* 0x000000040300720b */ /* 0x000fe40003f1d000 */
[----:B------:R-:W-:Y:S02]  /*0ed0*/  SEL R3, R8, RZ, P2 ;  /* 0x000000ff08037207 */ /* 0x000fe40001000000 */
[----:B------:R-:W-:Y:S02]  /*0ee0*/  ISETP.NE.AND P1, PT, R7, RZ, P1 ;  /* 0x000000ff0700720c */ /* 0x000fe40000f25270 */
[----:B------:R-:W-:-:S02]  /*0ef0*/  SHF.R.U32.HI R3, RZ, R3, R6 ;  /* 0x00000003ff037219 */ /* 0x000fc40000011606 */
[----:B------:R-:W-:Y:S02]  /*0f00*/  PLOP3.LUT P0, PT, P0, P1, PT, 0xf8, 0x8f ;  /* 0x00000000008f781c */ /* 0x000fe40000703f70 */
[----:B------:R-:W-:Y:S02]  /*0f10*/  SHF.R.U32.HI R7, RZ, 0x1, R3 ;  /* 0x00000001ff077819 */ /* 0x000fe40000011603 */
[----:B------:R-:W-:-:S04]  /*0f20*/  SEL R4, RZ, 0x1, !P0 ;  /* 0x00000001ff047807 */ /* 0x000fc80004000000 */
[----:B------:R-:W-:-:S04]  /*0f30*/  LOP3.LUT R4, R4, 0x1, R7, 0xf8, !PT ;  /* 0x0000000104047812 */ /* 0x000fc800078ef807 */
[----:B------:R-:W-:-:S04]  /*0f40*/  LOP3.LUT R4, R4, R3, RZ, 0xc0, !PT ;  /* 0x0000000304047212 */ /* 0x000fc800078ec0ff */
[----:B------:R-:W-:-:S04]  /*0f50*/  IADD3 R7, PT, PT, R7, R4, RZ ;  /* 0x0000000407077210 */ /* 0x000fc80007ffe0ff */
[----:B------:R-:W-:Y:S01]  /*0f60*/  LOP3.LUT R0, R7, R0, RZ, 0xfc, !PT ;  /* 0x0000000007007212 */ /* 0x000fe200078efcff */
[----:B------:R-:W-:Y:S06]  /*0f70*/  BRA `(.L_x_21) ;  /* 0x0000000000107947 */ /* 0x000fec0003800000 */
.L_x_20:
[----:B------:R-:W-:-:S04]  /*0f80*/  LOP3.LUT R0, R0, 0x80000000, RZ, 0xc0, !PT ;  /* 0x8000000000007812 */ /* 0x000fc800078ec0ff */
[----:B------:R-:W-:Y:S01]  /*0f90*/  LOP3.LUT R0, R0, 0x7f800000, RZ, 0xfc, !PT ;  /* 0x7f80000000007812 */ /* 0x000fe200078efcff */
[----:B------:R-:W-:Y:S06]  /*0fa0*/  BRA `(.L_x_21) ;  /* 0x0000000000047947 */ /* 0x000fec0003800000 */
.L_x_19:
[----:B------:R-:W-:-:S07]  /*0fb0*/  LEA R0, R6, R0, 0x17 ;  /* 0x0000000006007211 */ /* 0x000fce00078eb8ff */
.L_x_21:
[----:B------:R-:W-:Y:S05]  /*0fc0*/  BSYNC.RECONVERGENT B2 ;  /* 0x0000000000027941 */ /* 0x000fea0003800200 */
.L_x_18:
[----:B------:R-:W-:Y:S05]  /*0fd0*/  BRA `(.L_x_22) ;  /* 0x0000000000207947 */ /* 0x000fea0003800000 */
.L_x_17:
[----:B------:R-:W-:-:S04]  /*0fe0*/  LOP3.LUT R0, R3, 0x80000000, R4, 0x48, !PT ;  /* 0x8000000003007812 */ /* 0x000fc800078e4804 */
[----:B------:R-:W-:Y:S01]  /*0ff0*/  LOP3.LUT R0, R0, 0x7f800000, RZ, 0xfc, !PT ;  /* 0x7f80000000007812 */ /* 0x000fe200078efcff */
[----:B------:R-:W-:Y:S06]  /*1000*/  BRA `(.L_x_22) ;  /* 0x0000000000147947 */ /* 0x000fec0003800000 */
.L_x_16:
[----:B------:R-:W-:Y:S01]  /*1010*/  LOP3.LUT R0, R3, 0x80000000, R4, 0x48, !PT ;  /* 0x8000000003007812 */ /* 0x000fe200078e4804 */
[----:B------:R-:W-:Y:S06]  /*1020*/  BRA `(.L_x_22) ;  /* 0x00000000000c7947 */ /* 0x000fec0003800000 */
.L_x_15:
[----:B------:R-:W0:Y:S01]  /*1030*/  MUFU.RSQ R0, -QNAN ;  /* 0xffc0000000007908 */ /* 0x000e220000001400 */
[----:B------:R-:W-:Y:S05]  /*1040*/  BRA `(.L_x_22) ;  /* 0x0000000000047947 */ /* 0x000fea0003800000 */
.L_x_14:
[----:B------:R-:W-:-:S07]  /*1050*/  FADD.FTZ R0, R4, R0 ;  /* 0x0000000004007221 */ /* 0x000fce0000010000 */
.L_x_22:
[----:B------:R-:W-:Y:S05]  /*1060*/  BSYNC.RECONVERGENT B1 ;  /* 0x0000000000017941 */ /* 0x000fea0003800200 */
.L_x_12:
[----:B------:R-:W-:-:S04]  /*1070*/  HFMA2 R3, -RZ, RZ, 0, 0 ;  /* 0x00000000ff037431 */ /* 0x000fc800000001ff */
[----:B0-----:R-:W-:Y:S05]  /*1080*/  RET.REL.NODEC R2 `(_Z11addMatricesIfEvPT_S1_iii) ;  /* 0xffffffec02dc7950 */ /* 0x001fea0003c3ffff */
.L_x_23:
        /* <DEDUP_REMOVED lines=15> */
.L_x_24:


//--------------------- .nv.shared.reserved.0     --------------------------
	.section	.nv.shared.reserved.0,"aw",@nobits
	.weak		__nv_reservedSMEM_offset_0_alias
	.size		__nv_reservedSMEM_offset_0_alias, 0, 64
	.other		__nv_reservedSMEM_offset_0_alias,@"STO_CUDA_RESERVED_SHARED STV_DEFAULT"
__nv_reservedSMEM_offset_0_alias:
	.zero		0
	.zero		64


//--------------------- .nv.constant0._Z24prepareInputGlobalKernelIfEvPT_S0_S1_iii --------------------------
	.section	.nv.constant0._Z24prepareInputGlobalKernelIfEvPT_S0_S1_iii,"a",@progbits
	.sectionflags	@""
	.align	4
.nv.constant0._Z24prepareInputGlobalKernelIfEvPT_S0_S1_iii:
	.zero		932


//--------------------- .nv.constant0._Z11addMatricesIfEvPT_S1_iii --------------------------
	.section	.nv.constant0._Z11addMatricesIfEvPT_S1_iii,"a",@progbits
	.sectionflags	@""
	.align	4
.nv.constant0._Z11addMatricesIfEvPT_S1_iii:
	.zero		924


//--------------------- SYMBOLS --------------------------

	.type		.nv.reservedSmem.offset0,@object
	.size		.nv.reservedSmem.offset0,0x4
